def matmul_kernel(
    a_ptr,
    b_ptr,
    c_ptr,
    M,
    N,
    K,
    stride_am,
    stride_ak,
    stride_bk,
    stride_bn,
    stride_cm,
    stride_cn,
    BLOCK_M: tl.constexpr,
    BLOCK_N: tl.constexpr,
    BLOCK_K: tl.constexpr,
    GROUP_M: tl.constexpr,
):
    pid = tl.program_id(axis=0)
    num_pid_m = tl.cdiv(M, BLOCK_M)
    num_pid_n = tl.cdiv(N, BLOCK_N)
    num_pid_in_group = GROUP_M * num_pid_n
    group_id = pid // num_pid_in_group
    first_pid_m = group_id * GROUP_M
    group_size_m = min(num_pid_m - first_pid_m, GROUP_M)
    pid_m = first_pid_m + ((pid % num_pid_in_group) % group_size_m)
    pid_n = (pid % num_pid_in_group) // group_size_m

    offs_am = (pid_m * BLOCK_M + tl.arange(0, BLOCK_M)) % M
    offs_bn = (pid_n * BLOCK_N + tl.arange(0, BLOCK_N)) % N
    offs_k = tl.arange(0, BLOCK_K)
    a_ptrs = a_ptr + offs_am[:, None] * stride_am + offs_k[None, :] * stride_ak
    b_ptrs = b_ptr + offs_k[:, None] * stride_bk + offs_bn[None, :] * stride_bn

    acc = tl.zeros((BLOCK_M, BLOCK_N), dtype=tl.float32)
    for kk in range(0, tl.cdiv(K, BLOCK_K)):
        a = tl.load(a_ptrs, mask=offs_k[None, :] < K - kk * BLOCK_K, other=0.0)
        b = tl.load(b_ptrs, mask=offs_k[:, None] < K - kk * BLOCK_K, other=0.0)
        acc = tl.dot(a, b, acc)
        a_ptrs += BLOCK_K * stride_ak
        b_ptrs += BLOCK_K * stride_bk

    c = acc.to(c_ptr.dtype.element_ty)
    offs_cm = pid_m * BLOCK_M + tl.arange(0, BLOCK_M)
    offs_cn = pid_n * BLOCK_N + tl.arange(0, BLOCK_N)
    c_ptrs = c_ptr + offs_cm[:, None] * stride_cm + offs_cn[None, :] * stride_cn
    mask = (offs_cm[:, None] < M) & (offs_cn[None, :] < N)
    tl.store(c_ptrs, c, mask=mask)

# config = {"BLOCK_K": 128, "BLOCK_M": 256, "BLOCK_N": 64, "GROUP_M": 8, "arch": "sm_90", "dtype": "fp8e4m3", "num_ctas": 4, "num_stages": 3, "num_warps": 4}
# arch = sm_90


// ===== COMPILED SASS (sm_90a) =====

	.target	sm_90a

	.elftype	@"ET_EXEC"


//--------------------- .note.nv.tkinfo           --------------------------
	.section	.note.nv.tkinfo,"",@"SHT_NOTE"
	.sectionflags	@"SHF_NOTE_NV_TKINFO"
	.tkinfo
        /*0018*/ 	.word	0x00000002
        /*0030*/ 	.string	""
        /*0030*/ 	.string	"ptxas"
        /*0030*/ 	.string	"Cuda compilation tools, release 13.0, V13.0.88"
        /*0030*/ 	.string	"Build cuda_13.0.r13.0/compiler.36424714_0"
        /*0030*/ 	.string	"-v  -suppress-debug-info  -lineinfo  -arch sm_90a "



//--------------------- .note.nv.cuinfo           --------------------------
	.section	.note.nv.cuinfo,"",@"SHT_NOTE"
	.sectionflags	@"SHF_NOTE_NV_CUINFO"
        /*0018*/ 	.short	0x0002
        /*001a*/ 	.short	0x005a
        /*001c*/ 	.short	0x0082
	.zero		2


//--------------------- .nv.info                  --------------------------
	.section	.nv.info,"",@"SHT_CUDA_INFO"
	.align	4


	//----- nvinfo : EIATTR_REGCOUNT
	.align		4
        /*0000*/ 	.byte	0x04, 0x2f
        /*0002*/ 	.short	(.L_1 - .L_0)
	.align		4
.L_0:
        /*0004*/ 	.word	index@(matmul_kernel)
        /*0008*/ 	.word	0x000000ff


	//----- nvinfo : EIATTR_FRAME_SIZE
	.align		4
.L_1:
        /*000c*/ 	.byte	0x04, 0x11
        /*000e*/ 	.short	(.L_3 - .L_2)
	.align		4
.L_2:
        /*0010*/ 	.word	index@(matmul_kernel)
        /*0014*/ 	.word	0x00000018


	//----- nvinfo : EIATTR_MIN_STACK_SIZE
	.align		4
.L_3:
        /*0018*/ 	.byte	0x04, 0x12
        /*001a*/ 	.short	(.L_5 - .L_4)
	.align		4
.L_4:
        /*001c*/ 	.word	index@(matmul_kernel)
        /*0020*/ 	.word	0x00000018
.L_5:


//--------------------- .nv.compat                --------------------------
	.section	.nv.compat,"",@"SHT_CUDA_COMPAT_INFO"
	.align	4
        /*0000*/ 	.byte	0x02, 0x09, 0x01, 0x00, 0x02, 0x02, 0x04, 0x00, 0x02, 0x05, 0x05, 0x00, 0x03, 0x07, 0x01, 0x01
        /*0010*/ 	.byte	0x02, 0x03, 0x00, 0x00, 0x02, 0x06, 0x01, 0x00, 0x04, 0x0b, 0x08, 0x00, 0x00, 0x00, 0x00, 0x00
        /*0020*/ 	.byte	0x00, 0x00, 0x00, 0x00


//--------------------- .nv.info.matmul_kernel    --------------------------
	.section	.nv.info.matmul_kernel,"",@"SHT_CUDA_INFO"
	.sectionflags	@""
	.align	4


	//----- nvinfo : EIATTR_CUDA_API_VERSION
	.align		4
        /*0000*/ 	.byte	0x04, 0x37
        /*0002*/ 	.short	(.L_7 - .L_6)
.L_6:
        /*0004*/ 	.word	0x00000082


	//----- nvinfo : EIATTR_KPARAM_INFO
	.align		4
.L_7:
        /*0008*/ 	.byte	0x04, 0x17
        /*000a*/ 	.short	(.L_9 - .L_8)
.L_8:
        /*000c*/ 	.word	0x00000000
        /*0010*/ 	.short	0x000d
        /*0012*/ 	.short	0x0048
        /*0014*/ 	.byte	0x00, 0xf4, 0x21, 0x00


	//----- nvinfo : EIATTR_KPARAM_INFO
	.align		4
.L_9:
        /*0018*/ 	.byte	0x04, 0x17
        /*001a*/ 	.short	(.L_11 - .L_10)
.L_10:
        /*001c*/ 	.word	0x00000000
        /*0020*/ 	.short	0x000c
        /*0022*/ 	.short	0x0040
        /*0024*/ 	.byte	0x00, 0xf4, 0x21, 0x00


	//----- nvinfo : EIATTR_KPARAM_INFO
	.align		4
.L_11:
        /*0028*/ 	.byte	0x04, 0x17
        /*002a*/ 	.short	(.L_13 - .L_12)
.L_12:
        /*002c*/ 	.word	0x00000000
        /*0030*/ 	.short	0x000b
        /*0032*/ 	.short	0x0038
        /*0034*/ 	.byte	0x00, 0xf0, 0x11, 0x00


	//----- nvinfo : EIATTR_KPARAM_INFO
	.align		4
.L_13:
        /*0038*/ 	.byte	0x04, 0x17
        /*003a*/ 	.short	(.L_15 - .L_14)
.L_14:
        /*003c*/ 	.word	0x00000000
        /*0040*/ 	.short	0x000a
        /*0042*/ 	.short	0x0034
        /*0044*/ 	.byte	0x00, 0xf0, 0x11, 0x00


	//----- nvinfo : EIATTR_KPARAM_INFO
	.align		4
.L_15:
        /*0048*/ 	.byte	0x04, 0x17
        /*004a*/ 	.short	(.L_17 - .L_16)
.L_16:
        /*004c*/ 	.word	0x00000000
        /*0050*/ 	.short	0x0009
        /*0052*/ 	.short	0x0030
        /*0054*/ 	.byte	0x00, 0xf0, 0x11, 0x00


	//----- nvinfo : EIATTR_KPARAM_INFO
	.align		4
.L_17:
        /*0058*/ 	.byte	0x04, 0x17
        /*005a*/ 	.short	(.L_19 - .L_18)
.L_18:
        /*005c*/ 	.word	0x00000000
        /*0060*/ 	.short	0x0008
        /*0062*/ 	.short	0x002c
        /*0064*/ 	.byte	0x00, 0xf0, 0x11, 0x00


	//----- nvinfo : EIATTR_KPARAM_INFO
	.align		4
.L_19:
        /*0068*/ 	.byte	0x04, 0x17
        /*006a*/ 	.short	(.L_21 - .L_20)
.L_20:
        /*006c*/ 	.word	0x00000000
        /*0070*/ 	.short	0x0007
        /*0072*/ 	.short	0x0028
        /*0074*/ 	.byte	0x00, 0xf0, 0x11, 0x00


	//----- nvinfo : EIATTR_KPARAM_INFO
	.align		4
.L_21:
        /*0078*/ 	.byte	0x04, 0x17
        /*007a*/ 	.short	(.L_23 - .L_22)
.L_22:
        /*007c*/ 	.word	0x00000000
        /*0080*/ 	.short	0x0006
        /*0082*/ 	.short	0x0024
        /*0084*/ 	.byte	0x00, 0xf0, 0x11, 0x00


	//----- nvinfo : EIATTR_KPARAM_INFO
	.align		4
.L_23:
        /*0088*/ 	.byte	0x04, 0x17
        /*008a*/ 	.short	(.L_25 - .L_24)
.L_24:
        /*008c*/ 	.word	0x00000000
        /*0090*/ 	.short	0x0005
        /*0092*/ 	.short	0x0020
        /*0094*/ 	.byte	0x00, 0xf0, 0x11, 0x00


	//----- nvinfo : EIATTR_KPARAM_INFO
	.align		4
.L_25:
        /*0098*/ 	.byte	0x04, 0x17
        /*009a*/ 	.short	(.L_27 - .L_26)
.L_26:
        /*009c*/ 	.word	0x00000000
        /*00a0*/ 	.short	0x0004
        /*00a2*/ 	.short	0x001c
        /*00a4*/ 	.byte	0x00, 0xf0, 0x11, 0x00


	//----- nvinfo : EIATTR_KPARAM_INFO
	.align		4
.L_27:
        /*00a8*/ 	.byte	0x04, 0x17
        /*00aa*/ 	.short	(.L_29 - .L_28)
.L_28:
        /*00ac*/ 	.word	0x00000000
        /*00b0*/ 	.short	0x0003
        /*00b2*/ 	.short	0x0018
        /*00b4*/ 	.byte	0x00, 0xf0, 0x11, 0x00


	//----- nvinfo : EIATTR_KPARAM_INFO
	.align		4
.L_29:
        /*00b8*/ 	.byte	0x04, 0x17
        /*00ba*/ 	.short	(.L_31 - .L_30)
.L_30:
        /*00bc*/ 	.word	0x00000000
        /*00c0*/ 	.short	0x0002
        /*00c2*/ 	.short	0x0010
        /*00c4*/ 	.byte	0x00, 0xf4, 0x21, 0x00


	//----- nvinfo : EIATTR_KPARAM_INFO
	.align		4
.L_31:
        /*00c8*/ 	.byte	0x04, 0x17
        /*00ca*/ 	.short	(.L_33 - .L_32)
.L_32:
        /*00cc*/ 	.word	0x00000000
        /*00d0*/ 	.short	0x0001
        /*00d2*/ 	.short	0x0008
        /*00d4*/ 	.byte	0x00, 0xf4, 0x21, 0x00


	//----- nvinfo : EIATTR_KPARAM_INFO
	.align		4
.L_33:
        /*00d8*/ 	.byte	0x04, 0x17
        /*00da*/ 	.short	(.L_35 - .L_34)
.L_34:
        /*00dc*/ 	.word	0x00000000
        /*00e0*/ 	.short	0x0000
        /*00e2*/ 	.short	0x0000
        /*00e4*/ 	.byte	0x00, 0xf4, 0x21, 0x00


	//----- nvinfo : EIATTR_EXPLICIT_CLUSTER
	.align		4
.L_35:
        /*00e8*/ 	.byte	0x01, 0x3e
	.zero		2


	//----- nvinfo : EIATTR_CTA_PER_CLUSTER
	.align		4
        /*00ec*/ 	.byte	0x04, 0x3d
        /*00ee*/ 	.short	(.L_37 - .L_36)
.L_36:
        /*00f0*/ 	.word	0x00000004
        /*00f4*/ 	.word	0x00000001
        /*00f8*/ 	.word	0x00000001


	//----- nvinfo : EIATTR_SPARSE_MMA_MASK
	.align		4
.L_37:
        /*00fc*/ 	.byte	0x03, 0x50
        /*00fe*/ 	.short	0x0000


	//----- nvinfo : EIATTR_MAXREG_COUNT
	.align		4
        /*0100*/ 	.byte	0x03, 0x1b
        /*0102*/ 	.short	0x00ff


	//----- nvinfo : EIATTR_NUM_BARRIERS
	.align		4
        /*0104*/ 	.byte	0x02, 0x4c
        /*0106*/ 	.byte	0x01
	.zero		1


	//----- nvinfo : EIATTR_ANNOTATIONS
	.align		4
        /*0108*/ 	.byte	0x04, 0x55
        /*010a*/ 	.short	(.L_39 - .L_38)


	//   ....[0]....
.L_38:
        /*010c*/ 	.word	0x00000001
        /*0110*/ 	.byte	0xe0, 0x05, 0x00, 0x00, 0x01, 0x00, 0x00, 0x00, 0x10, 0x08, 0x00, 0x00, 0x01, 0x00, 0x00, 0x00
        /*0120*/ 	.byte	0xf0, 0x08, 0x00, 0x00, 0x01, 0x00, 0x00, 0x00, 0x00, 0x40, 0x00, 0x00, 0x01, 0x00, 0x00, 0x00
        /*0130*/ 	.byte	0xe0, 0x49, 0x00, 0x00, 0x01, 0x00, 0x00, 0x00, 0x60, 0x51, 0x00, 0x00, 0x01, 0x00, 0x00, 0x00
        /*0140*/ 	.byte	0xc0, 0x53, 0x00, 0x00, 0x01, 0x00, 0x00, 0x00, 0x50, 0x5a, 0x00, 0x00, 0x01, 0x00, 0x00, 0x00
        /*0150*/ 	.byte	0x00, 0x7e, 0x00, 0x00, 0x01, 0x00, 0x00, 0x00, 0xf0, 0x99, 0x00, 0x00, 0x01, 0x00, 0x00, 0x00
        /*0160*/ 	.byte	0x40, 0x9a, 0x00, 0x00, 0x01, 0x00, 0x00, 0x00, 0x40, 0x9f, 0x00, 0x00


	//----- nvinfo : EIATTR_MERCURY_ISA_VERSION
	.align		4
.L_39:
        /*016c*/ 	.byte	0x03, 0x5f
        /*016e*/ 	.short	0x0101


	//----- nvinfo : EIATTR_EXIT_INSTR_OFFSETS
	.align		4
        /*0170*/ 	.byte	0x04, 0x1c
        /*0172*/ 	.short	(.L_41 - .L_40)


	//   ....[0]....
.L_40:
        /*0174*/ 	.word	0x0000af80


	//   ....[1]....
        /*0178*/ 	.word	0x0000afa0


	//----- nvinfo : EIATTR_REQNTID
	.align		4
.L_41:
        /*017c*/ 	.byte	0x04, 0x10
        /*017e*/ 	.short	(.L_43 - .L_42)
.L_42:
        /*0180*/ 	.word	0x00000080
        /*0184*/ 	.word	0x00000001
        /*0188*/ 	.word	0x00000001


	//----- nvinfo : EIATTR_CBANK_PARAM_SIZE
	.align		4
.L_43:
        /*018c*/ 	.byte	0x03, 0x19
        /*018e*/ 	.short	0x0050


	//----- nvinfo : EIATTR_PARAM_CBANK
	.align		4
        /*0190*/ 	.byte	0x04, 0x0a
        /*0192*/ 	.short	(.L_45 - .L_44)
	.align		4
.L_44:
        /*0194*/ 	.word	index@(.nv.constant0.matmul_kernel)
        /*0198*/ 	.short	0x0210
        /*019a*/ 	.short	0x0050


	//----- nvinfo : EIATTR_SW_WAR
	.align		4
.L_45:
        /*019c*/ 	.byte	0x04, 0x36
        /*019e*/ 	.short	(.L_47 - .L_46)
.L_46:
        /*01a0*/ 	.word	0x00000008
.L_47:


//--------------------- .nv.callgraph             --------------------------
	.section	.nv.callgraph,"",@"SHT_CUDA_CALLGRAPH"
	.align	4
	.sectionentsize	8
	.align		4
        /*0000*/ 	.word	0x00000000
	.align		4
        /*0004*/ 	.word	0xffffffff
	.align		4
        /*0008*/ 	.word	0x00000000
	.align		4
        /*000c*/ 	.word	0xfffffffe
	.align		4
        /*0010*/ 	.word	0x00000000
	.align		4
        /*0014*/ 	.word	0xfffffffd
	.align		4
        /*0018*/ 	.word	0x00000000
	.align		4
        /*001c*/ 	.word	0xfffffffc


//--------------------- .text.matmul_kernel       --------------------------
	.section	.text.matmul_kernel,"ax",@progbits
	.align	128
        .global         matmul_kernel
        .type           matmul_kernel,@function
        .size           matmul_kernel,(.L_x_4 - matmul_kernel)
        .other          matmul_kernel,@"STO_CUDA_ENTRY STV_DEFAULT"
matmul_kernel:
.text.matmul_kernel:
[----:B------:R-:W0:Y:S08]  /*0000*/  LDC R1, c[0x0][0x28] ;  /* 0x00000a00ff017b82 */ /* 0x000e300000000800 */
[----:B------:R-:W1:Y:S01]  /*0010*/  LDC.64 R24, c[0x0][0x228] ;  /* 0x00008a00ff187b82 */ /* 0x000e620000000a00 */
[----:B------:R-:W2:Y:S01]  /*0020*/  S2R R133, SR_TID.X ;  /* 0x0000000000857919 */ /* 0x000ea20000002100 */
[----:B------:R-:W-:Y:S01]  /*0030*/  ULDC UR61, c[0x0][0x230] ;  /* 0x00008c00003d7ab9 */ /* 0x000fe20000000800 */
[----:B0-----:R-:W-:Y:S01]  /*0040*/  VIADD R1, R1, 0xffffffe8 ;  /* 0xffffffe801017836 */ /* 0x001fe20000000000 */
[----:B------:R-:W-:Y:S01]  /*0050*/  UIADD3 UR61, UR61, 0x7f, URZ ;  /* 0x0000007f3d3d7890 */ /* 0x000fe2000fffe03f */
[----:B------:R-:W-:Y:S01]  /*0060*/  UMOV UR60, 0x400 ;  /* 0x00000400003c7882 */ /* 0x000fe20000000000 */
[----:B------:R-:W-:-:S02]  /*0070*/  ULDC.64 UR40, c[0x0][0x208] ;  /* 0x0000820000287ab9 */ /* 0x000fc40000000a00 */
[----:B------:R-:W0:Y:S01]  /*0080*/  S2UR UR4, SR_CTAID.X ;  /* 0x00000000000479c3 */ /* 0x000e220000002500 */
[----:B------:R-:W-:Y:S01]  /*0090*/  UISETP.GT.AND UP0, UPT, UR61, 0x7f, UPT ;  /* 0x0000007f3d00788c */ /* 0x000fe2000bf04270 */
[----:B------:R-:W-:Y:S01]  /*00a0*/  ULDC UR59, c[0x0][0x230] ;  /* 0x00008c00003b7ab9 */ /* 0x000fe20000000800 */
[----:B-1----:R-:W-:-:S05]  /*00b0*/  VIADD R0, R25, 0x3f ;  /* 0x0000003f19007836 */ /* 0x002fca0000000000 */
[----:B------:R-:W-:Y:S02]  /*00c0*/  SHF.R.S32.HI R3, RZ, 0x1f, R0 ;  /* 0x0000001fff037819 */ /* 0x000fe40000011400 */
[----:B0-----:R-:W-:Y:S01]  /*00d0*/  I2FP.F32.U32 R5, UR4 ;  /* 0x0000000400057c45 */ /* 0x001fe20008201000 */
[----:B------:R-:W-:Y:S01]  /*00e0*/  ULDC UR4, c[0x0][0x150] ;  /* 0x0000540000047ab9 */ /* 0x000fe20000000800 */
[----:B------:R-:W-:Y:S02]  /*00f0*/  LEA.HI R3, R3, R0, RZ, 0x6 ;  /* 0x0000000003037211 */ /* 0x000fe400078f30ff */
[----:B--2---:R-:W-:Y:S01]  /*0100*/  LEA.HI R126, R133, 0xe, RZ, 0x1a ;  /* 0x0000000e857e7811 */ /* 0x004fe200078fd0ff */
[----:B------:R-:W-:Y:S01]  /*0110*/  FMUL R5, R5, UR4 ;  /* 0x0000000405057c20 */ /* 0x000fe20008400000 */
[----:B------:R-:W-:Y:S01]  /*0120*/  SHF.R.S32.HI R3, RZ, 0x6, R3 ;  /* 0x00000006ff037819 */ /* 0x000fe20000011403 */
[----:B------:R-:W0:Y:S01]  /*0130*/  S2UR UR4, SR_CgaCtaId ;  /* 0x00000000000479c3 */ /* 0x000e220000008800 */
[----:B------:R-:W-:-:S02]  /*0140*/  LEA.HI R127, R133, 0x1e, RZ, 0x1a ;  /* 0x0000001e857f7811 */ /* 0x000fc400078fd0ff */
[----:B------:R-:W-:Y:S01]  /*0150*/  LEA.HI R128, R133, 0x2e, RZ, 0x1a ;  /* 0x0000002e85807811 */ /* 0x000fe200078fd0ff */
[----:B------:R-:W-:Y:S01]  /*0160*/  IMAD.SHL.U32 R4, R3, 0x8, RZ ;  /* 0x0000000803047824 */ /* 0x000fe200078e00ff */
[----:B------:R-:W1:Y:S01]  /*0170*/  F2I.U32.TRUNC.NTZ R5, R5 ;  /* 0x0000000500057305 */ /* 0x000e62000020f000 */
[----:B------:R-:W-:-:S03]  /*0180*/  LEA.HI R129, R133, 0x3e, RZ, 0x1a ;  /* 0x0000003e85817811 */ /* 0x000fc600078fd0ff */
[----:B------:R-:W-:-:S04]  /*0190*/  IABS R7, R4 ;  /* 0x0000000400077213 */ /* 0x000fc80000000000 */
[----:B------:R-:W2:Y:S01]  /*01a0*/  I2F.RP R0, R7 ;  /* 0x0000000700007306 */ /* 0x000ea20000209400 */
[----:B-1----:R-:W-:Y:S01]  /*01b0*/  IABS R11, R5 ;  /* 0x00000005000b7213 */ /* 0x002fe20000000000 */
[----:B0-----:R-:W-:Y:S02]  /*01c0*/  USHF.L.U32 UR5, UR4, 0x6, URZ ;  /* 0x0000000604057899 */ /* 0x001fe4000800063f */
[----:B------:R-:W-:-:S04]  /*01d0*/  ULEA UR60, UR4, UR60, 0x18 ;  /* 0x0000003c043c7291 */ /* 0x000fc8000f8ec03f */
[----:B--2---:R-:W0:Y:S02]  /*01e0*/  MUFU.RCP R0, R0 ;  /* 0x0000000000007308 */ /* 0x004e240000001000 */
[----:B0-----:R-:W-:Y:S01]  /*01f0*/  VIADD R2, R0, 0xffffffe ;  /* 0x0ffffffe00027836 */ /* 0x001fe20000000000 */
[----:B------:R-:W-:-:S05]  /*0200*/  IABS R0, R4 ;  /* 0x0000000400007213 */ /* 0x000fca0000000000 */
[----:B------:R0:W1:Y:S01]  /*0210*/  F2I.FTZ.U32.TRUNC.NTZ R3, R2 ;  /* 0x0000000200037305 */ /* 0x000062000021f000 */
[----:B------:R-:W-:Y:S02]  /*0220*/  IMAD.MOV R0, RZ, RZ, -R0 ;  /* 0x000000ffff007224 */ /* 0x000fe400078e0a00 */
[----:B0-----:R-:W-:Y:S02]  /*0230*/  IMAD.MOV.U32 R2, RZ, RZ, RZ ;  /* 0x000000ffff027224 */ /* 0x001fe400078e00ff */
[----:B-1----:R-:W-:-:S04]  /*0240*/  IMAD.MOV R6, RZ, RZ, -R3 ;  /* 0x000000ffff067224 */ /* 0x002fc800078e0a03 */
[----:B------:R-:W-:-:S04]  /*0250*/  IMAD R9, R6, R7, RZ ;  /* 0x0000000706097224 */ /* 0x000fc800078e02ff */
[----:B------:R-:W-:-:S06]  /*0260*/  IMAD.HI.U32 R2, R3, R9, R2 ;  /* 0x0000000903027227 */ /* 0x000fcc00078e0002 */
[----:B------:R-:W-:-:S04]  /*0270*/  IMAD.HI.U32 R2, R2, R11, RZ ;  /* 0x0000000b02027227 */ /* 0x000fc800078e00ff */
[----:B------:R-:W-:-:S05]  /*0280*/  IMAD R0, R2, R0, R11 ;  /* 0x0000000002007224 */ /* 0x000fca00078e020b */
[----:B------:R-:W-:-:S13]  /*0290*/  ISETP.GT.U32.AND P1, PT, R7, R0, PT ;  /* 0x000000000700720c */ /* 0x000fda0003f24070 */
[----:B------:R-:W-:Y:S02]  /*02a0*/  @!P1 IMAD.IADD R0, R0, 0x1, -R7 ;  /* 0x0000000100009824 */ /* 0x000fe400078e0a07 */
[----:B------:R-:W-:Y:S01]  /*02b0*/  @!P1 VIADD R2, R2, 0x1 ;  /* 0x0000000102029836 */ /* 0x000fe20000000000 */
[----:B------:R-:W-:Y:S02]  /*02c0*/  ISETP.NE.AND P1, PT, R4, RZ, PT ;  /* 0x000000ff0400720c */ /* 0x000fe40003f25270 */
[----:B------:R-:W-:Y:S02]  /*02d0*/  ISETP.GE.U32.AND P0, PT, R0, R7, PT ;  /* 0x000000070000720c */ /* 0x000fe40003f06070 */
[----:B------:R-:W-:-:S04]  /*02e0*/  LOP3.LUT R0, R5, R4, RZ, 0x3c, !PT ;  /* 0x0000000405007212 */ /* 0x000fc800078e3cff */
[----:B------:R-:W-:Y:S01]  /*02f0*/  ISETP.GE.AND P2, PT, R0, RZ, PT ;  /* 0x000000ff0000720c */ /* 0x000fe20003f46270 */
[----:B------:R-:W-:-:S05]  /*0300*/  VIADD R0, R24, 0xff ;  /* 0x000000ff18007836 */ /* 0x000fca0000000000 */
[----:B------:R-:W-:Y:S01]  /*0310*/  SHF.R.S32.HI R3, RZ, 0x1f, R0 ;  /* 0x0000001fff037819 */ /* 0x000fe20000011400 */
[----:B------:R-:W-:-:S03]  /*0320*/  @P0 VIADD R2, R2, 0x1 ;  /* 0x0000000102020836 */ /* 0x000fc60000000000 */
[----:B------:R-:W-:-:S03]  /*0330*/  LEA.HI R3, R3, R0, RZ, 0x8 ;  /* 0x0000000003037211 */ /* 0x000fc600078f40ff */
[----:B------:R-:W-:Y:S01]  /*0340*/  @!P2 IMAD.MOV R2, RZ, RZ, -R2 ;  /* 0x000000ffff02a224 */ /* 0x000fe200078e0a02 */
[----:B------:R-:W-:-:S05]  /*0350*/  @!P1 LOP3.LUT R2, RZ, R4, RZ, 0x33, !PT ;  /* 0x00000004ff029212 */ /* 0x000fca00078e33ff */
[----:B------:R-:W-:Y:S02]  /*0360*/  IMAD.SHL.U32 R6, R2, 0x8, RZ ;  /* 0x0000000802067824 */ /* 0x000fe400078e00ff */
[----:B------:R-:W-:-:S03]  /*0370*/  IMAD.MOV R2, RZ, RZ, -R2 ;  /* 0x000000ffff027224 */ /* 0x000fc600078e0a02 */
[----:B------:R-:W-:Y:S01]  /*0380*/  LEA.HI.SX32 R3, R3, -R6, 0x18 ;  /* 0x8000000603037211 */ /* 0x000fe200078fc2ff */
[----:B------:R-:W-:-:S03]  /*0390*/  IMAD R4, R4, R2, R5 ;  /* 0x0000000204047224 */ /* 0x000fc600078e0205 */
[----:B------:R-:W-:Y:S02]  /*03a0*/  VIMNMX R11, R3, 0x8, PT ;  /* 0x00000008030b7848 */ /* 0x000fe40003fe0100 */
[----:B------:R-:W-:Y:S02]  /*03b0*/  IABS R9, R4 ;  /* 0x0000000400097213 */ /* 0x000fe40000000000 */
[----:B------:R-:W-:-:S04]  /*03c0*/  IABS R7, R11 ;  /* 0x0000000b00077213 */ /* 0x000fc80000000000 */
[----:B------:R-:W0:Y:S08]  /*03d0*/  I2F.RP R0, R7 ;  /* 0x0000000700007306 */ /* 0x000e300000209400 */
[----:B0-----:R-:W0:Y:S02]  /*03e0*/  MUFU.RCP R0, R0 ;  /* 0x0000000000007308 */ /* 0x001e240000001000 */
[----:B0-----:R-:W-:-:S06]  /*03f0*/  VIADD R3, R0, 0xffffffe ;  /* 0x0ffffffe00037836 */ /* 0x001fcc0000000000 */
[----:B------:R-:W0:Y:S02]  /*0400*/  F2I.FTZ.U32.TRUNC.NTZ R3, R3 ;  /* 0x0000000300037305 */ /* 0x000e24000021f000 */
[----:B0-----:R-:W-:-:S04]  /*0410*/  IMAD.MOV R8, RZ, RZ, -R3 ;  /* 0x000000ffff087224 */ /* 0x001fc800078e0a03 */
[----:B------:R-:W-:Y:S01]  /*0420*/  IMAD.MOV.U32 R2, RZ, RZ, R8 ;  /* 0x000000ffff027224 */ /* 0x000fe200078e0008 */
[----:B------:R-:W-:-:S03]  /*0430*/  IABS R8, R11 ;  /* 0x0000000b00087213 */ /* 0x000fc60000000000 */
[----:B------:R-:W-:Y:S02]  /*0440*/  IMAD R5, R2, R7, RZ ;  /* 0x0000000702057224 */ /* 0x000fe400078e02ff */
[----:B------:R-:W-:Y:S02]  /*0450*/  IMAD.MOV.U32 R2, RZ, RZ, RZ ;  /* 0x000000ffff027224 */ /* 0x000fe400078e00ff */
[----:B------:R-:W-:Y:S02]  /*0460*/  IMAD.MOV R0, RZ, RZ, -R8 ;  /* 0x000000ffff007224 */ /* 0x000fe400078e0a08 */
[----:B------:R-:W-:Y:S01]  /*0470*/  IMAD.HI.U32 R2, R3, R5, R2 ;  /* 0x0000000503027227 */ /* 0x000fe200078e0002 */
[----:B------:R-:W-:-:S03]  /*0480*/  LOP3.LUT R3, R133, 0x3f, RZ, 0xc0, !PT ;  /* 0x0000003f85037812 */ /* 0x000fc600078ec0ff */
[----:B------:R-:W-:Y:S02]  /*0490*/  IMAD.U32 R8, RZ, RZ, UR5 ;  /* 0x00000005ff087e24 */ /* 0x000fe4000f8e00ff */
[----:B------:R-:W-:-:S03]  /*04a0*/  IMAD.HI.U32 R2, R2, R9, RZ ;  /* 0x0000000902027227 */ /* 0x000fc600078e00ff */
[----:B------:R-:W-:Y:S01]  /*04b0*/  LOP3.LUT R3, R3, 0xc0, R8, 0xf8, !PT ;  /* 0x000000c003037812 */ /* 0x000fe200078ef808 */
[----:B------:R-:W-:-:S05]  /*04c0*/  IMAD R0, R2, R0, R9 ;  /* 0x0000000002007224 */ /* 0x000fca00078e0209 */
[----:B------:R-:W-:-:S13]  /*04d0*/  ISETP.GT.U32.AND P1, PT, R7, R0, PT ;  /* 0x000000000700720c */ /* 0x000fda0003f24070 */
[----:B------:R-:W-:Y:S02]  /*04e0*/  @!P1 IMAD.IADD R0, R0, 0x1, -R7 ;  /* 0x0000000100009824 */ /* 0x000fe400078e0a07 */
[----:B------:R-:W-:Y:S01]  /*04f0*/  @!P1 VIADD R2, R2, 0x1 ;  /* 0x0000000102029836 */ /* 0x000fe20000000000 */
[----:B------:R-:W-:Y:S02]  /*0500*/  ISETP.NE.AND P1, PT, R11, RZ, PT ;  /* 0x000000ff0b00720c */ /* 0x000fe40003f25270 */
[----:B------:R-:W-:Y:S02]  /*0510*/  ISETP.GE.U32.AND P0, PT, R0, R7, PT ;  /* 0x000000070000720c */ /* 0x000fe40003f06070 */
[----:B------:R-:W-:-:S04]  /*0520*/  LOP3.LUT R0, R4, R11, RZ, 0x3c, !PT ;  /* 0x0000000b04007212 */ /* 0x000fc800078e3cff */
[----:B------:R-:W-:-:S07]  /*0530*/  ISETP.GE.AND P2, PT, R0, RZ, PT ;  /* 0x000000ff0000720c */ /* 0x000fce0003f46270 */
[----:B------:R-:W-:Y:S01]  /*0540*/  @P0 VIADD R2, R2, 0x1 ;  /* 0x0000000102020836 */ /* 0x000fe20000000000 */
[----:B------:R-:W-:-:S05]  /*0550*/  PLOP3.LUT P0, PT, PT, PT, UP0, 0x80, 0x0 ;  /* 0x000000000000781c */ /* 0x000fca0003f0f008 */
[----:B------:R-:W-:Y:S01]  /*0560*/  @!P2 IMAD.MOV R2, RZ, RZ, -R2 ;  /* 0x000000ffff02a224 */ /* 0x000fe200078e0a02 */
[----:B------:R-:W-:-:S05]  /*0570*/  @!P1 LOP3.LUT R2, RZ, R11, RZ, 0x33, !PT ;  /* 0x0000000bff029212 */ /* 0x000fca00078e33ff */
[----:B------:R-:W-:Y:S02]  /*0580*/  IMAD.MOV R0, RZ, RZ, -R2 ;  /* 0x000000ffff007224 */ /* 0x000fe400078e0a02 */
[----:B------:R-:W-:Y:S02]  /*0590*/  IMAD.SHL.U32 R2, R2, 0x40, RZ ;  /* 0x0000004002027824 */ /* 0x000fe400078e00ff */
[----:B------:R-:W-:-:S04]  /*05a0*/  IMAD R0, R11, R0, R4 ;  /* 0x000000000b007224 */ /* 0x000fc800078e0204 */
[----:B------:R-:W-:-:S04]  /*05b0*/  IMAD.IADD R0, R6, 0x1, R0 ;  /* 0x0000000106007824 */ /* 0x000fc800078e0200 */
[----:B------:R-:W-:Y:S01]  /*05c0*/  IMAD R17, R0, 0x100, R3 ;  /* 0x0000010000117824 */ /* 0x000fe200078e0203 */
[----:B------:R-:W-:-:S04]  /*05d0*/  SHF.R.U32.HI R0, RZ, 0x6, R133 ;  /* 0x00000006ff007819 */ /* 0x000fc80000011685 */
[----:B------:R0:W-:Y:S01]  /*05e0*/  STL [R1+0x8], R17 ;  /* 0x0000081101007387 */ /* 0x0001e20000100800 */
[----:B------:R-:W-:-:S04]  /*05f0*/  SGXT.U32 R0, R0, 0x1 ;  /* 0x000000010000781a */ /* 0x000fc80000000000 */
[C---:B------:R-:W-:Y:S02]  /*0600*/  LOP3.LUT R106, R0.reuse, 0x2, RZ, 0xfc, !PT ;  /* 0x00000002006a7812 */ /* 0x040fe400078efcff */
[C---:B------:R-:W-:Y:S02]  /*0610*/  LOP3.LUT R130, R0.reuse, 0x4, RZ, 0xfc, !PT ;  /* 0x0000000400827812 */ /* 0x040fe400078efcff */
[C---:B------:R-:W-:Y:S02]  /*0620*/  LOP3.LUT R131, R0.reuse, 0x6, RZ, 0xfc, !PT ;  /* 0x0000000600837812 */ /* 0x040fe400078efcff */
[C---:B------:R-:W-:Y:S02]  /*0630*/  LOP3.LUT R132, R0.reuse, 0x8, RZ, 0xfc, !PT ;  /* 0x0000000800847812 */ /* 0x040fe400078efcff */
[C---:B------:R-:W-:Y:S02]  /*0640*/  LOP3.LUT R110, R0.reuse, 0xa, RZ, 0xfc, !PT ;  /* 0x0000000a006e7812 */ /* 0x040fe400078efcff */
[----:B------:R-:W-:-:S02]  /*0650*/  LOP3.LUT R112, R0, 0xc, RZ, 0xfc, !PT ;  /* 0x0000000c00707812 */ /* 0x000fc400078efcff */
        /* <DEDUP_REMOVED lines=20> */
[----:B------:R-:W-:Y:S01]  /*07a0*/  LOP3.LUT R238, R0, 0x3c, RZ, 0xfc, !PT ;  /* 0x0000003c00ee7812 */ /* 0x000fe200078efcff */
[----:B0-----:R-:W-:Y:S06]  /*07b0*/  @P0 BRA `(.L_x_0) ;  /* 0x0000000000540947 */ /* 0x001fec0003800000 */
[----:B------:R-:W-:Y:S01]  /*07c0*/  IMAD.SHL.U32 R3, R133, 0x10, RZ ;  /* 0x0000001085037824 */ /* 0x000fe200078e00ff */
[----:B------:R-:W-:Y:S02]  /*07d0*/  CS2R R24, SRZ ;  /* 0x0000000000187805 */ /* 0x000fe4000001ff00 */
[----:B------:R-:W-:Y:S02]  /*07e0*/  CS2R R26, SRZ ;  /* 0x00000000001a7805 */ /* 0x000fe4000001ff00 */
[----:B------:R-:W-:Y:S02]  /*07f0*/  CS2R R28, SRZ ;  /* 0x00000000001c7805 */ /* 0x000fe4000001ff00 */
[----:B------:R-:W-:Y:S01]  /*0800*/  CS2R R30, SRZ ;  /* 0x00000000001e7805 */ /* 0x000fe2000001ff00 */
[----:B------:R0:W-:Y:S01]  /*0810*/  STL [R1+0x4], R3 ;  /* 0x0000040301007387 */ /* 0x0001e20000100800 */
[----:B------:R-:W-:Y:S02]  /*0820*/  CS2R R32, SRZ ;  /* 0x0000000000207805 */ /* 0x000fe4000001ff00 */
[----:B------:R-:W-:-:S02]  /*0830*/  CS2R R34, SRZ ;  /* 0x0000000000227805 */ /* 0x000fc4000001ff00 */
[----:B------:R-:W-:Y:S02]  /*0840*/  CS2R R36, SRZ ;  /* 0x0000000000247805 */ /* 0x000fe4000001ff00 */
[----:B------:R-:W-:Y:S02]  /*0850*/  CS2R R38, SRZ ;  /* 0x0000000000267805 */ /* 0x000fe4000001ff00 */
[----:B------:R-:W-:Y:S02]  /*0860*/  CS2R R40, SRZ ;  /* 0x0000000000287805 */ /* 0x000fe4000001ff00 */
[----:B------:R-:W-:Y:S02]  /*0870*/  CS2R R42, SRZ ;  /* 0x00000000002a7805 */ /* 0x000fe4000001ff00 */
[----:B------:R-:W-:Y:S02]  /*0880*/  CS2R R44, SRZ ;  /* 0x00000000002c7805 */ /* 0x000fe4000001ff00 */
[----:B------:R-:W-:-:S02]  /*0890*/  CS2R R46, SRZ ;  /* 0x00000000002e7805 */ /* 0x000fc4000001ff00 */
[----:B------:R-:W-:Y:S02]  /*08a0*/  CS2R R48, SRZ ;  /* 0x0000000000307805 */ /* 0x000fe4000001ff00 */
[----:B0-----:R-:W-:Y:S02]  /*08b0*/  LOP3.LUT R3, R3, 0x70, RZ, 0xc0, !PT ;  /* 0x0000007003037812 */ /* 0x001fe400078ec0ff */
[----:B------:R-:W-:Y:S02]  /*08c0*/  CS2R R50, SRZ ;  /* 0x0000000000327805 */ /* 0x000fe4000001ff00 */
[----:B------:R-:W-:Y:S02]  /*08d0*/  CS2R R52, SRZ ;  /* 0x0000000000347805 */ /* 0x000fe4000001ff00 */
[----:B------:R-:W-:Y:S01]  /*08e0*/  CS2R R54, SRZ ;  /* 0x0000000000367805 */ /* 0x000fe2000001ff00 */
[----:B------:R0:W-:Y:S01]  /*08f0*/  STL [R1+0x10], R3 ;  /* 0x0000100301007387 */ /* 0x0001e20000100800 */
[----:B------:R-:W-:Y:S05]  /*0900*/  BRA `(.L_x_1) ;  /* 0x0000009000387947 */ /* 0x000fea0003800000 */
.L_x_0:
[----:B------:R-:W-:Y:S01]  /*0910*/  IABS R10, R24 ;  /* 0x00000018000a7213 */ /* 0x000fe20000000000 */
[C---:B------:R-:W-:Y:S01]  /*0920*/  VIADD R15, R2.reuse, 0x3e ;  /* 0x0000003e020f7836 */ /* 0x040fe20000000000 */
[----:B------:R-:W-:Y:S01]  /*0930*/  IABS R4, R25 ;  /* 0x0000001900047213 */ /* 0x000fe20000000000 */
[C---:B------:R-:W-:Y:S01]  /*0940*/  VIADD R16, R2.reuse, 0x3d ;  /* 0x0000003d02107836 */ /* 0x040fe20000000000 */
[----:B------:R-:W0:Y:S01]  /*0950*/  I2F.RP R3, R10 ;  /* 0x0000000a00037306 */ /* 0x000e220000209400 */
[----:B------:R-:W-:Y:S01]  /*0960*/  ISETP.GE.AND P5, PT, R17, RZ, PT ;  /* 0x000000ff1100720c */ /* 0x000fe20003fa6270 */
[C---:B------:R-:W-:Y:S01]  /*0970*/  VIADD R21, R2.reuse, 0x38 ;  /* 0x0000003802157836 */ /* 0x040fe20000000000 */
[----:B------:R-:W-:Y:S01]  /*0980*/  IABS R12, R15 ;  /* 0x0000000f000c7213 */ /* 0x000fe20000000000 */
[C---:B------:R-:W-:Y:S01]  /*0990*/  VIADD R22, R2.reuse, 0x37 ;  /* 0x0000003702167836 */ /* 0x040fe20000000000 */
[----:B------:R-:W-:Y:S01]  /*09a0*/  IABS R14, R16 ;  /* 0x00000010000e7213 */ /* 0x000fe20000000000 */
[C---:B------:R-:W-:Y:S01]  /*09b0*/  VIADD R23, R2.reuse, 0x36 ;  /* 0x0000003602177836 */ /* 0x040fe20000000000 */
[----:B------:R-:W-:Y:S01]  /*09c0*/  ISETP.GE.AND P4, PT, R15, RZ, PT ;  /* 0x000000ff0f00720c */ /* 0x000fe20003f86270 */
[----:B------:R-:W1:Y:S01]  /*09d0*/  I2F.RP R5, R4 ;  /* 0x0000000400057306 */ /* 0x000e620000209400 */
[C---:B------:R-:W-:Y:S01]  /*09e0*/  VIADD R15, R2.reuse, 0x3c ;  /* 0x0000003c020f7836 */ /* 0x040fe20000000000 */
[----:B------:R-:W-:Y:S01]  /*09f0*/  IABS R18, R22 ;  /* 0x0000001600127213 */ /* 0x000fe20000000000 */
[C---:B------:R-:W-:Y:S01]  /*0a00*/  VIADD R26, R2.reuse, 0x30 ;  /* 0x00000030021a7836 */ /* 0x040fe20000000000 */
[----:B------:R-:W-:Y:S01]  /*0a10*/  IABS R20, R23 ;  /* 0x0000001700147213 */ /* 0x000fe20000000000 */
[C---:B------:R-:W-:Y:S01]  /*0a20*/  VIADD R27, R2.reuse, 0x2f ;  /* 0x0000002f021b7836 */ /* 0x040fe20000000000 */
[----:B------:R-:W-:Y:S01]  /*0a30*/  ULDC UR4, c[0x0][0x240] ;  /* 0x0000900000047ab9 */ /* 0x000fe20000000800 */
[C---:B------:R-:W-:Y:S01]  /*0a40*/  VIADD R28, R2.reuse, 0x2e ;  /* 0x0000002e021c7836 */ /* 0x040fe20000000000 */
[----:B0-----:R-:W0:Y:S01]  /*0a50*/  MUFU.RCP R3, R3 ;  /* 0x0000000300037308 */ /* 0x001e220000001000 */
[C---:B------:R-:W-:Y:S01]  /*0a60*/  VIADD R30, R2.reuse, 0x2d ;  /* 0x0000002d021e7836 */ /* 0x040fe20000000000 */
[----:B------:R-:W-:Y:S01]  /*0a70*/  ULDC UR20, c[0x0][0x238] ;  /* 0x00008e0000147ab9 */ /* 0x000fe20000000800 */
[C---:B------:R-:W-:Y:S01]  /*0a80*/  VIADD R31, R2.reuse, 0x2c ;  /* 0x0000002c021f7836 */ /* 0x040fe20000000000 */
[----:B------:R-:W-:Y:S01]  /*0a90*/  ULDC UR22, c[0x0][0x238] ;  /* 0x00008e0000167ab9 */ /* 0x000fe20000000800 */
[C---:B------:R-:W-:Y:S01]  /*0aa0*/  VIADD R33, R2.reuse, 0x2a ;  /* 0x0000002a02217836 */ /* 0x040fe20000000000 */
[----:B------:R-:W-:Y:S01]  /*0ab0*/  ULDC UR29, c[0x0][0x238] ;  /* 0x00008e00001d7ab9 */ /* 0x000fe20000000800 */
[C---:B------:R-:W-:Y:S01]  /*0ac0*/  VIADD R34, R2.reuse, 0x29 ;  /* 0x0000002902227836 */ /* 0x040fe20000000000 */
[----:B-1----:R-:W1:Y:S01]  /*0ad0*/  MUFU.RCP R5, R5 ;  /* 0x0000000500057308 */ /* 0x002e620000001000 */
[----:B------:R-:W-:Y:S01]  /*0ae0*/  IABS R29, R31 ;  /* 0x0000001f001d7213 */ /* 0x000fe20000000000 */
[----:B------:R-:W-:Y:S01]  /*0af0*/  VIADD R35, R2, 0x28 ;  /* 0x0000002802237836 */ /* 0x000fe20000000000 */
[----:B------:R-:W-:Y:S01]  /*0b00*/  LOP3.LUT R210, R0, 0x7a, RZ, 0xfc, !PT ;  /* 0x0000007a00d27812 */ /* 0x000fe200078efcff */
[----:B------:R-:W-:Y:S01]  /*0b10*/  VIADD R36, R2, 0x27 ;  /* 0x0000002702247836 */ /* 0x000fe20000000000 */
[----:B------:R-:W-:Y:S01]  /*0b20*/  LOP3.LUT R213, R0, 0x74, RZ, 0xfc, !PT ;  /* 0x0000007400d57812 */ /* 0x000fe200078efcff */
[C---:B------:R-:W-:Y:S01]  /*0b30*/  VIADD R37, R2.reuse, 0x26 ;  /* 0x0000002602257836 */ /* 0x040fe20000000000 */
[----:B------:R-:W-:Y:S01]  /*0b40*/  IABS R32, R35 ;  /* 0x0000002300207213 */ /* 0x000fe20000000000 */
[----:B------:R-:W-:Y:S01]  /*0b50*/  VIADD R45, R2, 0x21 ;  /* 0x00000021022d7836 */ /* 0x000fe20000000000 */
[----:B------:R-:W-:Y:S01]  /*0b60*/  LOP3.LUT R216, R0, 0x6c, RZ, 0xfc, !PT ;  /* 0x0000006c00d87812 */ /* 0x000fe200078efcff */
[----:B0-----:R-:W-:Y:S01]  /*0b70*/  VIADD R6, R3, 0xffffffe ;  /* 0x0ffffffe03067836 */ /* 0x001fe20000000000 */
[----:B------:R-:W-:Y:S01]  /*0b80*/  IABS R3, R17 ;  /* 0x0000001100037213 */ /* 0x000fe20000000000 */
[C---:B------:R-:W-:Y:S01]  /*0b90*/  VIADD R43, R2.reuse, 0x22 ;  /* 0x00000022022b7836 */ /* 0x040fe20000000000 */
[----:B------:R-:W-:Y:S01]  /*0ba0*/  IABS R40, R45 ;  /* 0x0000002d00287213 */ /* 0x000fe20000000000 */
[----:B------:R0:W2:Y:S01]  /*0bb0*/  F2I.FTZ.U32.TRUNC.NTZ R7, R6 ;  /* 0x0000000600077305 */ /* 0x0000a2000021f000 */
[----:B------:R-:W-:Y:S01]  /*0bc0*/  VIADD R46, R2, 0x20 ;  /* 0x00000020022e7836 */ /* 0x000fe20000000000 */
[----:B------:R-:W-:Y:S01]  /*0bd0*/  LOP3.LUT R219, R0, 0x66, RZ, 0xfc, !PT ;  /* 0x0000006600db7812 */ /* 0x000fe200078efcff */
[----:B-1----:R-:W-:Y:S01]  /*0be0*/  VIADD R8, R5, 0xffffffe ;  /* 0x0ffffffe05087836 */ /* 0x002fe20000000000 */
[----:B------:R-:W-:Y:S01]  /*0bf0*/  IABS R39, R43 ;  /* 0x0000002b00277213 */ /* 0x000fe20000000000 */
[C---:B------:R-:W-:Y:S01]  /*0c00*/  VIADD R5, R2.reuse, 0x3f ;  /* 0x0000003f02057836 */ /* 0x040fe20000000000 */
[----:B------:R-:W-:Y:S01]  /*0c10*/  IABS R41, R46 ;  /* 0x0000002e00297213 */ /* 0x000fe20000000000 */
[C---:B------:R-:W-:Y:S01]  /*0c20*/  VIADD R47, R2.reuse, 0x1f ;  /* 0x0000001f022f7836 */ /* 0x040fe20000000000 */
[----:B------:R1:W3:Y:S01]  /*0c30*/  F2I.FTZ.U32.TRUNC.NTZ R9, R8 ;  /* 0x0000000800097305 */ /* 0x0002e2000021f000 */
[----:B0-----:R-:W-:Y:S01]  /*0c40*/  IMAD.MOV.U32 R6, RZ, RZ, RZ ;  /* 0x000000ffff067224 */ /* 0x001fe200078e00ff */
[----:B------:R-:W-:Y:S01]  /*0c50*/  ISETP.GE.AND P2, PT, R5, RZ, PT ;  /* 0x000000ff0500720c */ /* 0x000fe20003f46270 */
[C---:B------:R-:W-:Y:S01]  /*0c60*/  VIADD R49, R2.reuse, 0x1e ;  /* 0x0000001e02317836 */ /* 0x040fe20000000000 */
[----:B------:R-:W-:Y:S01]  /*0c70*/  IABS R42, R47 ;  /* 0x0000002f002a7213 */ /* 0x000fe20000000000 */
[----:B------:R-:W-:Y:S01]  /*0c80*/  VIADD R50, R2, 0x1d ;  /* 0x0000001d02327836 */ /* 0x000fe20000000000 */
[----:B------:R-:W-:Y:S01]  /*0c90*/  USHF.L.U32 UR24, UR29, 0x7, URZ ;  /* 0x000000071d187899 */ /* 0x000fe2000800063f */
[--C-:B--2---:R-:W-:Y:S01]  /*0ca0*/  IMAD.MOV R11, RZ, RZ, -R7.reuse ;  /* 0x000000ffff0b7224 */ /* 0x104fe200078e0a07 */
[C---:B------:R-:W-:Y:S01]  /*0cb0*/  LOP3.LUT R222, R0.reuse, 0x60, RZ, 0xfc, !PT ;  /* 0x0000006000de7812 */ /* 0x040fe200078efcff */
[----:B-1----:R-:W-:Y:S01]  /*0cc0*/  IMAD.MOV.U32 R8, RZ, RZ, RZ ;  /* 0x000000ffff087224 */ /* 0x002fe200078e00ff */
[C---:B------:R-:W-:Y:S01]  /*0cd0*/  LOP3.LUT R225, R0.reuse, 0x58, RZ, 0xfc, !PT ;  /* 0x0000005800e17812 */ /* 0x040fe200078efcff */
[----:B------:R-:W-:Y:S01]  /*0ce0*/  IMAD R11, R11, R10, RZ ;  /* 0x0000000a0b0b7224 */ /* 0x000fe200078e02ff */
[----:B------:R-:W-:Y:S01]  /*0cf0*/  LOP3.LUT R228, R0, 0x52, RZ, 0xfc, !PT ;  /* 0x0000005200e47812 */ /* 0x000fe200078efcff */
[----:B------:R-:W-:Y:S01]  /*0d00*/  VIADD R51, R2, 0x1c ;  /* 0x0000001c02337836 */ /* 0x000fe20000000000 */
[C---:B------:R-:W-:Y:S01]  /*0d10*/  LOP3.LUT R231, R0.reuse, 0x4a, RZ, 0xfc, !PT ;  /* 0x0000004a00e77812 */ /* 0x040fe200078efcff */
[----:B------:R-:W-:Y:S01]  /*0d20*/  IMAD.HI.U32 R7, R7, R11, R6 ;  /* 0x0000000b07077227 */ /* 0x000fe200078e0006 */
[C---:B------:R-:W-:Y:S01]  /*0d30*/  LOP3.LUT R234, R0.reuse, 0x44, RZ, 0xfc, !PT ;  /* 0x0000004400ea7812 */ /* 0x040fe200078efcff */
[----:B------:R-:W-:Y:S01]  /*0d40*/  ULDC.64 UR16, c[0x0][0x210] ;  /* 0x0000840000107ab9 */ /* 0x000fe20000000a00 */
[----:B------:R-:W-:Y:S01]  /*0d50*/  IABS R44, R51 ;  /* 0x00000033002c7213 */ /* 0x000fe20000000000 */
[----:B---3--:R-:W-:Y:S01]  /*0d60*/  IMAD.MOV R11, RZ, RZ, -R9 ;  /* 0x000000ffff0b7224 */ /* 0x008fe200078e0a09 */
[----:B------:R-:W-:Y:S01]  /*0d70*/  ULDC UR21, c[0x0][0x238] ;  /* 0x00008e0000157ab9 */ /* 0x000fe20000000800 */
[----:B------:R-:W-:Y:S01]  /*0d80*/  IMAD.HI.U32 R7, R7, R3, RZ ;  /* 0x0000000307077227 */ /* 0x000fe200078e00ff */
[----:B------:R-:W-:Y:S01]  /*0d90*/  UIADD3 UR18, UR60, 0x2000, URZ ;  /* 0x000020003c127890 */ /* 0x000fe2000fffe03f */
[C---:B------:R-:W-:Y:S01]  /*0da0*/  LOP3.LUT R211, R0.reuse, 0x78, RZ, 0xfc, !PT ;  /* 0x0000007800d37812 */ /* 0x040fe200078efcff */
[----:B------:R-:W-:Y:S01]  /*0db0*/  ULDC UR23, c[0x0][0x238] ;  /* 0x00008e0000177ab9 */ /* 0x000fe20000000800 */
[----:B------:R-:W-:Y:S01]  /*0dc0*/  IMAD.MOV R7, RZ, RZ, -R7 ;  /* 0x000000ffff077224 */ /* 0x000fe200078e0a07 */
[----:B------:R-:W-:Y:S01]  /*0dd0*/  LOP3.LUT R214, R0, 0x72, RZ, 0xfc, !PT ;  /* 0x0000007200d67812 */ /* 0x000fe200078efcff */
[----:B------:R-:W-:Y:S01]  /*0de0*/  VIADD R52, R2, 0x1a ;  /* 0x0000001a02347836 */ /* 0x000fe20000000000 */
[----:B------:R-:W-:Y:S01]  /*0df0*/  LOP3.LUT R217, R0, 0x6a, RZ, 0xfc, !PT ;  /* 0x0000006a00d97812 */ /* 0x000fe200078efcff */
[----:B------:R-:W-:Y:S01]  /*0e00*/  IMAD R3, R10, R7, R3 ;  /* 0x000000070a037224 */ /* 0x000fe200078e0203 */
[----:B------:R-:W-:Y:S01]  /*0e10*/  LOP3.LUT R220, R0, 0x64, RZ, 0xfc, !PT ;  /* 0x0000006400dc7812 */ /* 0x000fe200078efcff */
[----:B------:R-:W-:Y:S01]  /*0e20*/  IMAD R7, R11, R4, RZ ;  /* 0x000000040b077224 */ /* 0x000fe200078e02ff */
[----:B------:R-:W-:Y:S01]  /*0e30*/  IABS R11, R5 ;  /* 0x00000005000b7213 */ /* 0x000fe20000000000 */
[----:B------:R-:W-:Y:S01]  /*0e40*/  VIADD R54, R2, 0x16 ;  /* 0x0000001602367836 */ /* 0x000fe20000000000 */
[----:B------:R-:W-:Y:S01]  /*0e50*/  ISETP.GT.U32.AND P0, PT, R10, R3, PT ;  /* 0x000000030a00720c */ /* 0x000fe20003f04070 */
[----:B------:R-:W-:Y:S01]  /*0e60*/  IMAD.HI.U32 R9, R9, R7, R8 ;  /* 0x0000000709097227 */ /* 0x000fe200078e0008 */
[----:B------:R-:W-:Y:S01]  /*0e70*/  IABS R48, R52 ;  /* 0x0000003400307213 */ /* 0x000fe20000000000 */
[----:B------:R-:W-:Y:S01]  /*0e80*/  USHF.R.U32.HI UR18, URZ, 0x4, UR18 ;  /* 0x000000043f127899 */ /* 0x000fe20008011612 */
[----:B------:R-:W-:Y:S01]  /*0e90*/  LOP3.LUT R223, R0, 0x5c, RZ, 0xfc, !PT ;  /* 0x0000005c00df7812 */ /* 0x000fe200078efcff */
[----:B------:R-:W-:Y:S01]  /*0ea0*/  VIADD R56, R2, 0x15 ;  /* 0x0000001502387836 */ /* 0x000fe20000000000 */
[C---:B------:R-:W-:Y:S01]  /*0eb0*/  LOP3.LUT R209, R0.reuse, 0x7c, RZ, 0xfc, !PT ;  /* 0x0000007c00d17812 */ /* 0x040fe200078efcff */
[C---:B------:R-:W-:Y:S01]  /*0ec0*/  IMAD.HI.U32 R6, R9.reuse, R11, RZ ;  /* 0x0000000b09067227 */ /* 0x040fe200078e00ff */
[C---:B------:R-:W-:Y:S01]  /*0ed0*/  LOP3.LUT R226, R0.reuse, 0x56, RZ, 0xfc, !PT ;  /* 0x0000005600e27812 */ /* 0x040fe200078efcff */
[----:B------:R-:W-:Y:S01]  /*0ee0*/  USHF.R.U32.HI UR28, URZ, 0x4, UR60 ;  /* 0x000000043f1c7899 */ /* 0x000fe2000801163c */
[C---:B------:R-:W-:Y:S01]  /*0ef0*/  LOP3.LUT R212, R0.reuse, 0x76, RZ, 0xfc, !PT ;  /* 0x0000007600d47812 */ /* 0x040fe200078efcff */
[----:B------:R-:W-:Y:S01]  /*0f00*/  IMAD.HI.U32 R7, R9, R12, RZ ;  /* 0x0000000c09077227 */ /* 0x000fe200078e00ff */
[C---:B------:R-:W-:Y:S01]  /*0f10*/  LOP3.LUT R229, R0.reuse, 0x50, RZ, 0xfc, !PT ;  /* 0x0000005000e57812 */ /* 0x040fe200078efcff */
[----:B------:R-:W-:Y:S01]  /*0f20*/  USGXT.U32 UR30, UR18, 0xe ;  /* 0x0000000e121e789a */ /* 0x000fe20008000000 */
[C---:B------:R-:W-:Y:S01]  /*0f30*/  LOP3.LUT R215, R0.reuse, 0x70, RZ, 0xfc, !PT ;  /* 0x0000007000d77812 */ /* 0x040fe200078efcff */
[----:B------:R-:W-:Y:S01]  /*0f40*/  IMAD.MOV R6, RZ, RZ, -R6 ;  /* 0x000000ffff067224 */ /* 0x000fe200078e0a06 */
[C---:B------:R-:W-:Y:S01]  /*0f50*/  LOP3.LUT R232, R0.reuse, 0x48, RZ, 0xfc, !PT ;  /* 0x0000004800e87812 */ /* 0x040fe200078efcff */
[----:B------:R-:W-:Y:S01]  /*0f60*/  IMAD.MOV R13, RZ, RZ, -R7 ;  /* 0x000000ffff0d7224 */ /* 0x000fe200078e0a07 */
[----:B------:R-:W-:Y:S01]  /*0f70*/  LOP3.LUT R218, R0, 0x68, RZ, 0xfc, !PT ;  /* 0x0000006800da7812 */ /* 0x000fe200078efcff */
[----:B------:R-:W-:Y:S01]  /*0f80*/  IMAD R7, R4, R6, R11 ;  /* 0x0000000604077224 */ /* 0x000fe200078e020b */
[----:B------:R-:W-:Y:S01]  /*0f90*/  LOP3.LUT R236, R0, 0x42, RZ, 0xfc, !PT ;  /* 0x0000004200ec7812 */ /* 0x000fe200078efcff */
[----:B------:R-:W-:Y:S01]  /*0fa0*/  @!P0 IMAD.IADD R3, R3, 0x1, -R10 ;  /* 0x0000000103038824 */ /* 0x000fe200078e0a0a */
[----:B------:R-:W-:Y:S01]  /*0fb0*/  ISETP.GE.AND P0, PT, R16, RZ, PT ;  /* 0x000000ff1000720c */ /* 0x000fe20003f06270 */
[C---:B------:R-:W-:Y:S01]  /*0fc0*/  IMAD R6, R4.reuse, R13, R12 ;  /* 0x0000000d04067224 */ /* 0x040fe200078e020c */
[----:B------:R-:W-:Y:S01]  /*0fd0*/  ISETP.GT.U32.AND P1, PT, R4, R7, PT ;  /* 0x000000070400720c */ /* 0x000fe20003f24070 */
[----:B------:R-:W-:Y:S01]  /*0fe0*/  IMAD.HI.U32 R8, R9, R14, RZ ;  /* 0x0000000e09087227 */ /* 0x000fe200078e00ff */
[----:B------:R-:W-:Y:S01]  /*0ff0*/  ISETP.GT.U32.AND P3, PT, R10, R3, PT ;  /* 0x000000030a00720c */ /* 0x000fe20003f64070 */
[----:B------:R-:W-:Y:S01]  /*1000*/  USGXT.U32 UR28, UR28, 0xe ;  /* 0x0000000e1c1c789a */ /* 0x000fe20008000000 */
[----:B------:R-:W-:Y:S01]  /*1010*/  ISETP.GT.U32.AND P6, PT, R4, R6, PT ;  /* 0x000000060400720c */ /* 0x000fe20003fc4070 */
[----:B------:R-:W-:Y:S01]  /*1020*/  IMAD.MOV R11, RZ, RZ, -R8 ;  /* 0x000000ffff0b7224 */ /* 0x000fe200078e0a08 */
[----:B------:R-:W-:Y:S01]  /*1030*/  IABS R8, R15 ;  /* 0x0000000f00087213 */ /* 0x000fe20000000000 */
[----:B------:R-:W-:Y:S01]  /*1040*/  VIADD R16, R2, 0x3a ;  /* 0x0000003a02107836 */ /* 0x000fe20000000000 */
[----:B------:R-:W-:Y:S01]  /*1050*/  LOP3.LUT R221, R0, 0x62, RZ, 0xfc, !PT ;  /* 0x0000006200dd7812 */ /* 0x000fe200078efcff */
[----:B------:R-:W-:Y:S01]  /*1060*/  IMAD R11, R4, R11, R14 ;  /* 0x0000000b040b7224 */ /* 0x000fe200078e020e */
[----:B------:R-:W-:Y:S01]  /*1070*/  LOP3.LUT R224, R0, 0x5a, RZ, 0xfc, !PT ;  /* 0x0000005a00e07812 */ /* 0x000fe200078efcff */
[----:B------:R-:W-:Y:S01]  /*1080*/  VIADD R14, R2, 0x3b ;  /* 0x0000003b020e7836 */ /* 0x000fe20000000000 */
[----:B------:R-:W-:Y:S01]  /*1090*/  IABS R12, R16 ;  /* 0x00000010000c7213 */ /* 0x000fe20000000000 */
[----:B------:R-:W-:Y:S01]  /*10a0*/  @!P1 IMAD.IADD R7, R7, 0x1, -R4 ;  /* 0x0000000107079824 */ /* 0x000fe200078e0a04 */
[----:B------:R-:W-:Y:S01]  /*10b0*/  LOP3.LUT R227, R0, 0x54, RZ, 0xfc, !PT ;  /* 0x0000005400e37812 */ /* 0x000fe200078efcff */
[----:B------:R-:W-:Y:S01]  /*10c0*/  @!P3 IMAD.IADD R3, R3, 0x1, -R10 ;  /* 0x000000010303b824 */ /* 0x000fe200078e0a0a */
[----:B------:R-:W-:Y:S01]  /*10d0*/  IABS R13, R14 ;  /* 0x0000000e000d7213 */ /* 0x000fe20000000000 */
[C---:B------:R-:W-:Y:S01]  /*10e0*/  IMAD.HI.U32 R5, R9.reuse, R8, RZ ;  /* 0x0000000809057227 */ /* 0x040fe200078e00ff */
[----:B------:R-:W-:Y:S01]  /*10f0*/  ISETP.NE.AND P3, PT, R24, RZ, PT ;  /* 0x000000ff1800720c */ /* 0x000fe20003f65270 */
[----:B------:R-:W-:Y:S01]  /*1100*/  ULDC UR19, c[0x0][0x23c] ;  /* 0x00008f0000137ab9 */ /* 0x000fe20000000800 */
[----:B------:R-:W-:Y:S01]  /*1110*/  LOP3.LUT R230, R0, 0x4c, RZ, 0xfc, !PT ;  /* 0x0000004c00e67812 */ /* 0x000fe200078efcff */
[----:B------:R-:W-:Y:S01]  /*1120*/  @!P6 IMAD.IADD R6, R6, 0x1, -R4 ;  /* 0x000000010606e824 */ /* 0x000fe200078e0a04 */
[----:B------:R-:W-:Y:S01]  /*1130*/  ISETP.GT.U32.AND P6, PT, R4, R7, PT ;  /* 0x000000070400720c */ /* 0x000fe20003fc4070 */
[----:B------:R-:W-:Y:S01]  /*1140*/  IMAD.MOV R5, RZ, RZ, -R5 ;  /* 0x000000ffff057224 */ /* 0x000fe200078e0a05 */
[----:B------:R-:W-:Y:S01]  /*1150*/  LOP3.LUT R233, R0, 0x46, RZ, 0xfc, !PT ;  /* 0x0000004600e97812 */ /* 0x000fe200078efcff */
[----:B------:R-:W-:Y:S01]  /*1160*/  @!P5 IMAD.MOV R3, RZ, RZ, -R3 ;  /* 0x000000ffff03d224 */ /* 0x000fe200078e0a03 */
[C---:B------:R-:W-:Y:S01]  /*1170*/  ISETP.GT.U32.AND P5, PT, R4.reuse, R11, PT ;  /* 0x0000000b0400720c */ /* 0x040fe20003fa4070 */
[C---:B------:R-:W-:Y:S01]  /*1180*/  IMAD R8, R4.reuse, R5, R8 ;  /* 0x0000000504087224 */ /* 0x040fe200078e0208 */
[----:B------:R-:W-:Y:S01]  /*1190*/  ISETP.GT.U32.AND P1, PT, R4, R6, PT ;  /* 0x000000060400720c */ /* 0x000fe20003f24070 */
[----:B------:R-:W-:Y:S01]  /*11a0*/  IMAD.HI.U32 R5, R9, R13, RZ ;  /* 0x0000000d09057227 */ /* 0x000fe200078e00ff */
[----:B------:R-:W-:Y:S01]  /*11b0*/  UIADD3 UR18, UP1, UR30, 0x2, URZ ;  /* 0x000000021e127890 */ /* 0x000fe2000ff3e03f */
[----:B------:R-:W-:-:S02]  /*11c0*/  @!P3 LOP3.LUT R3, RZ, R24, RZ, 0x33, !PT ;  /* 0x00000018ff03b212 */ /* 0x000fc400078e33ff */
[----:B------:R-:W-:Y:S01]  /*11d0*/  IMAD.MOV R5, RZ, RZ, -R5 ;  /* 0x000000ffff057224 */ /* 0x000fe200078e0a05 */
[----:B------:R-:W-:Y:S01]  /*11e0*/  ISETP.GE.AND P3, PT, R15, RZ, PT ;  /* 0x000000ff0f00720c */ /* 0x000fe20003f66270 */
[--C-:B------:R-:W-:Y:S01]  /*11f0*/  @!P6 IMAD.IADD R7, R7, 0x1, -R4.reuse ;  /* 0x000000010707e824 */ /* 0x100fe200078e0a04 */
[C---:B------:R-:W-:Y:S01]  /*1200*/  ISETP.GT.U32.AND P6, PT, R4.reuse, R8, PT ;  /* 0x000000080400720c */ /* 0x040fe20003fc4070 */
[----:B------:R-:W-:Y:S01]  /*1210*/  IMAD R13, R4, R5, R13 ;  /* 0x00000005040d7224 */ /* 0x000fe200078e020d */
[----:B------:R-:W-:Y:S01]  /*1220*/  LEA.HI R208, R133, 0x7e, RZ, 0x1a ;  /* 0x0000007e85d07811 */ /* 0x000fe200078fd0ff */
[----:B------:R-:W-:Y:S01]  /*1230*/  @!P5 IMAD.IADD R11, R11, 0x1, -R4 ;  /* 0x000000010b0bd824 */ /* 0x000fe200078e0a04 */
[----:B------:R-:W-:Y:S01]  /*1240*/  ISETP.GE.AND P5, PT, R16, RZ, PT ;  /* 0x000000ff1000720c */ /* 0x000fe20003fa6270 */
[----:B------:R-:W-:Y:S01]  /*1250*/  IMAD.MOV.U32 R5, RZ, RZ, R7 ;  /* 0x000000ffff057224 */ /* 0x000fe200078e0007 */
[----:B------:R-:W-:Y:S01]  /*1260*/  IABS R16, R21 ;  /* 0x0000001500107213 */ /* 0x000fe20000000000 */
[----:B------:R-:W-:Y:S01]  /*1270*/  IMAD.HI.U32 R10, R9, R12, RZ ;  /* 0x0000000c090a7227 */ /* 0x000fe200078e00ff */
[----:B------:R-:W-:-:S02]  /*1280*/  LEA.HI R207, R133, 0x6e, RZ, 0x1a ;  /* 0x0000006e85cf7811 */ /* 0x000fc400078fd0ff */
[----:B------:R-:W-:Y:S01]  /*1290*/  LEA.HI R206, R133, 0x5e, RZ, 0x1a ;  /* 0x0000005e85ce7811 */ /* 0x000fe200078fd0ff */
[----:B------:R-:W-:Y:S01]  /*12a0*/  @!P2 IMAD.MOV R5, RZ, RZ, -R5 ;  /* 0x000000ffff05a224 */ /* 0x000fe200078e0a05 */
[----:B------:R-:W-:Y:S01]  /*12b0*/  ISETP.GT.U32.AND P2, PT, R4, R11, PT ;  /* 0x0000000b0400720c */ /* 0x000fe20003f44070 */
[----:B------:R-:W-:Y:S01]  /*12c0*/  @!P1 IMAD.IADD R6, R6, 0x1, -R4 ;  /* 0x0000000106069824 */ /* 0x000fe200078e0a04 */
[----:B------:R-:W-:Y:S01]  /*12d0*/  ISETP.GE.AND P1, PT, R14, RZ, PT ;  /* 0x000000ff0e00720c */ /* 0x000fe20003f26270 */
[----:B------:R-:W-:Y:S01]  /*12e0*/  IMAD.MOV R15, RZ, RZ, -R10 ;  /* 0x000000ffff0f7224 */ /* 0x000fe200078e0a0a */
[----:B------:R-:W-:Y:S01]  /*12f0*/  LOP3.LUT R237, R0, 0x40, RZ, 0xfc, !PT ;  /* 0x0000004000ed7812 */ /* 0x000fe200078efcff */
[----:B------:R-:W-:Y:S02]  /*1300*/  @!P6 IMAD.IADD R8, R8, 0x1, -R4 ;  /* 0x000000010808e824 */ /* 0x000fe400078e0a04 */
[C---:B------:R-:W-:Y:S02]  /*1310*/  IMAD R10, R4.reuse, R15, R12 ;  /* 0x0000000f040a7224 */ /* 0x040fe400078e020c */
[----:B------:R-:W-:Y:S01]  /*1320*/  @!P4 IMAD.MOV R6, RZ, RZ, -R6 ;  /* 0x000000ffff06c224 */ /* 0x000fe200078e0a06 */
[----:B------:R-:W-:Y:S01]  /*1330*/  ISETP.GT.U32.AND P4, PT, R4, R13, PT ;  /* 0x0000000d0400720c */ /* 0x000fe20003f84070 */
[----:B------:R-:W-:Y:S01]  /*1340*/  VIADD R14, R2, 0x39 ;  /* 0x00000039020e7836 */ /* 0x000fe20000000000 */
[C---:B------:R-:W-:Y:S01]  /*1350*/  ISETP.GT.U32.AND P6, PT, R4.reuse, R8, PT ;  /* 0x000000080400720c */ /* 0x040fe20003fc4070 */
[----:B------:R-:W-:Y:S01]  /*1360*/  @!P2 IMAD.IADD R11, R11, 0x1, -R4 ;  /* 0x000000010b0ba824 */ /* 0x000fe200078e0a04 */
[----:B------:R-:W-:Y:S01]  /*1370*/  ISETP.GT.U32.AND P2, PT, R4, R10, PT ;  /* 0x0000000a0400720c */ /* 0x000fe20003f44070 */
[----:B------:R-:W-:Y:S01]  /*1380*/  IMAD.HI.U32 R15, R9, R18, RZ ;  /* 0x00000012090f7227 */ /* 0x000fe200078e00ff */
[----:B------:R-:W-:-:S03]  /*1390*/  IABS R12, R14 ;  /* 0x0000000e000c7213 */ /* 0x000fc60000000000 */
[----:B------:R-:W-:Y:S02]  /*13a0*/  IMAD.MOV R19, RZ, RZ, -R15 ;  /* 0x000000ffff137224 */ /* 0x000fe400078e0a0f */
[----:B------:R-:W-:-:S04]  /*13b0*/  IMAD.HI.U32 R7, R9, R12, RZ ;  /* 0x0000000c09077227 */ /* 0x000fc800078e00ff */
[--C-:B------:R-:W-:Y:S02]  /*13c0*/  @!P4 IMAD.IADD R13, R13, 0x1, -R4.reuse ;  /* 0x000000010d0dc824 */ /* 0x100fe400078e0a04 */
[----:B------:R-:W-:Y:S02]  /*13d0*/  IMAD.MOV R7, RZ, RZ, -R7 ;  /* 0x000000ffff077224 */ /* 0x000fe400078e0a07 */
[--C-:B------:R-:W-:Y:S01]  /*13e0*/  @!P6 IMAD.IADD R8, R8, 0x1, -R4.reuse ;  /* 0x000000010808e824 */ /* 0x100fe200078e0a04 */
[----:B------:R-:W-:Y:S01]  /*13f0*/  ISETP.GE.AND P6, PT, R14, RZ, PT ;  /* 0x000000ff0e00720c */ /* 0x000fe20003fc6270 */
[----:B------:R-:W-:Y:S01]  /*1400*/  @!P2 IMAD.IADD R10, R10, 0x1, -R4 ;  /* 0x000000010a0aa824 */ /* 0x000fe200078e0a04 */
[C---:B------:R-:W-:Y:S01]  /*1410*/  ISETP.GT.U32.AND P2, PT, R4.reuse, R13, PT ;  /* 0x0000000d0400720c */ /* 0x040fe20003f44070 */
[----:B------:R-:W-:Y:S02]  /*1420*/  IMAD R12, R4, R7, R12 ;  /* 0x00000007040c7224 */ /* 0x000fe400078e020c */
[----:B------:R-:W-:-:S03]  /*1430*/  IMAD.HI.U32 R14, R9, R16, RZ ;  /* 0x00000010090e7227 */ /* 0x000fc600078e00ff */
[C---:B------:R-:W-:Y:S01]  /*1440*/  ISETP.GT.U32.AND P4, PT, R4.reuse, R12, PT ;  /* 0x0000000c0400720c */ /* 0x040fe20003f84070 */
[----:B------:R-:W-:Y:S02]  /*1450*/  IMAD.MOV.U32 R7, RZ, RZ, R11 ;  /* 0x000000ffff077224 */ /* 0x000fe400078e000b */
[----:B------:R-:W-:Y:S02]  /*1460*/  IMAD.MOV R17, RZ, RZ, -R14 ;  /* 0x000000ffff117224 */ /* 0x000fe400078e0a0e */
[----:B------:R-:W-:Y:S01]  /*1470*/  @!P0 IMAD.MOV R7, RZ, RZ, -R7 ;  /* 0x000000ffff078224 */ /* 0x000fe200078e0a07 */
[C---:B------:R-:W-:Y:S01]  /*1480*/  ISETP.GT.U32.AND P0, PT, R4.reuse, R10, PT ;  /* 0x0000000a0400720c */ /* 0x040fe20003f04070 */
[----:B------:R-:W-:Y:S02]  /*1490*/  IMAD R15, R4, R17, R16 ;  /* 0x00000011040f7224 */ /* 0x000fe400078e0210 */
[----:B------:R-:W-:-:S04]  /*14a0*/  IMAD.HI.U32 R11, R9, R20, RZ ;  /* 0x00000014090b7227 */ /* 0x000fc800078e00ff */
[----:B------:R-:W-:Y:S01]  /*14b0*/  @!P2 IMAD.IADD R13, R13, 0x1, -R4 ;  /* 0x000000010d0da824 */ /* 0x000fe200078e0a04 */
[C---:B------:R-:W-:Y:S01]  /*14c0*/  ISETP.GT.U32.AND P2, PT, R4.reuse, R15, PT ;  /* 0x0000000f0400720c */ /* 0x040fe20003f44070 */
[----:B------:R-:W-:Y:S02]  /*14d0*/  IMAD.MOV R11, RZ, RZ, -R11 ;  /* 0x000000ffff0b7224 */ /* 0x000fe400078e0a0b */
[C---:B------:R-:W-:Y:S02]  /*14e0*/  IMAD R14, R4.reuse, R19, R18 ;  /* 0x00000013040e7224 */ /* 0x040fe400078e0212 */
[----:B------:R-:W-:Y:S02]  /*14f0*/  IMAD R17, R4, R11, R20 ;  /* 0x0000000b04117224 */ /* 0x000fe400078e0214 */
[----:B------:R-:W-:Y:S01]  /*1500*/  @!P0 IMAD.IADD R10, R10, 0x1, -R4 ;  /* 0x000000010a0a8824 */ /* 0x000fe200078e0a04 */
[----:B------:R-:W-:Y:S01]  /*1510*/  ISETP.GT.U32.AND P0, PT, R4, R14, PT ;  /* 0x0000000e0400720c */ /* 0x000fe20003f04070 */
[----:B------:R-:W-:-:S02]  /*1520*/  VIADD R18, R2, 0x35 ;  /* 0x0000003502127836 */ /* 0x000fc40000000000 */
[----:B------:R-:W-:Y:S01]  /*1530*/  @!P5 IMAD.MOV R10, RZ, RZ, -R10 ;  /* 0x000000ffff0ad224 */ /* 0x000fe200078e0a0a */
[----:B------:R-:W-:Y:S01]  /*1540*/  ISETP.GT.U32.AND P5, PT, R4, R17, PT ;  /* 0x000000110400720c */ /* 0x000fe20003fa4070 */
[--C-:B------:R-:W-:Y:S01]  /*1550*/  @!P4 IMAD.IADD R12, R12, 0x1, -R4.reuse ;  /* 0x000000010c0cc824 */ /* 0x100fe200078e0a04 */
[----:B------:R-:W-:Y:S01]  /*1560*/  IABS R16, R18 ;  /* 0x0000001200107213 */ /* 0x000fe20000000000 */
[----:B------:R-:W-:Y:S02]  /*1570*/  @!P2 IMAD.IADD R15, R15, 0x1, -R4 ;  /* 0x000000010f0fa824 */ /* 0x000fe400078e0a04 */
[----:B------:R-:W-:Y:S01]  /*1580*/  @!P3 IMAD.MOV R8, RZ, RZ, -R8 ;  /* 0x000000ffff08b224 */ /* 0x000fe200078e0a08 */
[----:B------:R-:W-:Y:S01]  /*1590*/  ISETP.GT.U32.AND P4, PT, R4, R12, PT ;  /* 0x0000000c0400720c */ /* 0x000fe20003f84070 */
[----:B------:R-:W-:Y:S01]  /*15a0*/  IMAD.MOV.U32 R11, RZ, RZ, R13 ;  /* 0x000000ffff0b7224 */ /* 0x000fe200078e000d */
[----:B------:R-:W-:Y:S01]  /*15b0*/  ISETP.GE.AND P3, PT, R21, RZ, PT ;  /* 0x000000ff1500720c */ /* 0x000fe20003f66270 */
[----:B------:R-:W-:Y:S01]  /*15c0*/  VIADD R21, R2, 0x34 ;  /* 0x0000003402157836 */ /* 0x000fe20000000000 */
[----:B------:R-:W-:Y:S01]  /*15d0*/  ISETP.GT.U32.AND P2, PT, R4, R15, PT ;  /* 0x0000000f0400720c */ /* 0x000fe20003f44070 */
[----:B------:R-:W-:-:S03]  /*15e0*/  IMAD.HI.U32 R13, R9, R16, RZ ;  /* 0x00000010090d7227 */ /* 0x000fc600078e00ff */
[----:B------:R-:W-:Y:S01]  /*15f0*/  IABS R19, R21 ;  /* 0x0000001500137213 */ /* 0x000fe20000000000 */
[--C-:B------:R-:W-:Y:S02]  /*1600*/  @!P5 IMAD.IADD R17, R17, 0x1, -R4.reuse ;  /* 0x000000011111d824 */ /* 0x100fe400078e0a04 */
[----:B------:R-:W-:Y:S02]  /*1610*/  IMAD.MOV R13, RZ, RZ, -R13 ;  /* 0x000000ffff0d7224 */ /* 0x000fe400078e0a0d */
[----:B------:R-:W-:Y:S01]  /*1620*/  @!P0 IMAD.IADD R14, R14, 0x1, -R4 ;  /* 0x000000010e0e8824 */ /* 0x000fe200078e0a04 */
[C---:B------:R-:W-:Y:S01]  /*1630*/  ISETP.GT.U32.AND P5, PT, R4.reuse, R17, PT ;  /* 0x000000110400720c */ /* 0x040fe20003fa4070 */
[----:B------:R-:W-:Y:S02]  /*1640*/  IMAD R16, R4, R13, R16 ;  /* 0x0000000d04107224 */ /* 0x000fe400078e0210 */
[----:B------:R-:W-:Y:S01]  /*1650*/  @!P4 IMAD.IADD R12, R12, 0x1, -R4 ;  /* 0x000000010c0cc824 */ /* 0x000fe200078e0a04 */
[----:B------:R-:W-:Y:S01]  /*1660*/  ISETP.GE.AND P4, PT, R23, RZ, PT ;  /* 0x000000ff1700720c */ /* 0x000fe20003f86270 */
[----:B------:R-:W-:Y:S01]  /*1670*/  IMAD.HI.U32 R13, R9, R19, RZ ;  /* 0x00000013090d7227 */ /* 0x000fe200078e00ff */
[----:B------:R-:W-:-:S03]  /*1680*/  ISETP.GT.U32.AND P0, PT, R4, R14, PT ;  /* 0x0000000e0400720c */ /* 0x000fc60003f04070 */
[----:B------:R-:W-:Y:S01]  /*1690*/  @!P2 IMAD.IADD R15, R15, 0x1, -R4 ;  /* 0x000000010f0fa824 */ /* 0x000fe200078e0a04 */
[----:B------:R-:W-:Y:S01]  /*16a0*/  ISETP.GE.AND P2, PT, R18, RZ, PT ;  /* 0x000000ff1200720c */ /* 0x000fe20003f46270 */
[----:B------:R-:W-:Y:S02]  /*16b0*/  VIADD R23, R2, 0x33 ;  /* 0x0000003302177836 */ /* 0x000fe40000000000 */
[----:B------:R-:W-:Y:S01]  /*16c0*/  @!P6 IMAD.MOV R12, RZ, RZ, -R12 ;  /* 0x000000ffff0ce224 */ /* 0x000fe200078e0a0c */
[C---:B------:R-:W-:Y:S01]  /*16d0*/  ISETP.GT.U32.AND P6, PT, R4.reuse, R16, PT ;  /* 0x000000100400720c */ /* 0x040fe20003fc4070 */
[----:B------:R-:W-:Y:S01]  /*16e0*/  IMAD.MOV R18, RZ, RZ, -R13 ;  /* 0x000000ffff127224 */ /* 0x000fe200078e0a0d */
[----:B------:R-:W-:Y:S01]  /*16f0*/  IABS R20, R23 ;  /* 0x0000001700147213 */ /* 0x000fe20000000000 */
[----:B------:R-:W-:Y:S02]  /*1700*/  @!P5 IMAD.IADD R17, R17, 0x1, -R4 ;  /* 0x000000011111d824 */ /* 0x000fe400078e0a04 */
[----:B------:R-:W-:-:S02]  /*1710*/  IMAD R19, R4, R18, R19 ;  /* 0x0000001204137224 */ /* 0x000fc400078e0213 */
[----:B------:R-:W-:-:S03]  /*1720*/  IMAD.HI.U32 R13, R9, R20, RZ ;  /* 0x00000014090d7227 */ /* 0x000fc600078e00ff */
[----:B------:R-:W-:Y:S01]  /*1730*/  ISETP.GT.U32.AND P5, PT, R4, R19, PT ;  /* 0x000000130400720c */ /* 0x000fe20003fa4070 */
[--C-:B------:R-:W-:Y:S01]  /*1740*/  @!P0 IMAD.IADD R14, R14, 0x1, -R4.reuse ;  /* 0x000000010e0e8824 */ /* 0x100fe200078e0a04 */
[----:B------:R-:W-:Y:S01]  /*1750*/  ISETP.GE.AND P0, PT, R21, RZ, PT ;  /* 0x000000ff1500720c */ /* 0x000fe20003f06270 */
[----:B------:R-:W-:Y:S02]  /*1760*/  IMAD.MOV R21, RZ, RZ, -R13 ;  /* 0x000000ffff157224 */ /* 0x000fe400078e0a0d */
[----:B------:R-:W-:Y:S02]  /*1770*/  @!P6 IMAD.IADD R16, R16, 0x1, -R4 ;  /* 0x000000011010e824 */ /* 0x000fe400078e0a04 */
[----:B------:R-:W-:Y:S02]  /*1780*/  IMAD.MOV.U32 R13, RZ, RZ, R15 ;  /* 0x000000ffff0d7224 */ /* 0x000fe400078e000f */
[C---:B------:R-:W-:Y:S01]  /*1790*/  IMAD R18, R4.reuse, R21, R20 ;  /* 0x0000001504127224 */ /* 0x040fe200078e0214 */
[----:B------:R-:W-:Y:S01]  /*17a0*/  ISETP.GT.U32.AND P6, PT, R4, R16, PT ;  /* 0x000000100400720c */ /* 0x000fe20003fc4070 */
[----:B------:R-:W-:-:S02]  /*17b0*/  IMAD.MOV.U32 R15, RZ, RZ, R17 ;  /* 0x000000ffff0f7224 */ /* 0x000fc400078e0011 */
[----:B------:R-:W-:Y:S02]  /*17c0*/  VIADD R24, R2, 0x32 ;  /* 0x0000003202187836 */ /* 0x000fe40000000000 */
[----:B------:R-:W-:Y:S01]  /*17d0*/  @!P4 IMAD.MOV R15, RZ, RZ, -R15 ;  /* 0x000000ffff0fc224 */ /* 0x000fe200078e0a0f */
[----:B------:R-:W-:Y:S01]  /*17e0*/  ISETP.GT.U32.AND P4, PT, R4, R18, PT ;  /* 0x000000120400720c */ /* 0x000fe20003f84070 */
[--C-:B------:R-:W-:Y:S02]  /*17f0*/  @!P5 IMAD.IADD R19, R19, 0x1, -R4.reuse ;  /* 0x000000011313d824 */ /* 0x100fe400078e0a04 */
[----:B------:R-:W-:Y:S01]  /*1800*/  @!P1 IMAD.MOV R11, RZ, RZ, -R11 ;  /* 0x000000ffff0b9224 */ /* 0x000fe200078e0a0b */
[----:B------:R-:W-:Y:S01]  /*1810*/  ISETP.GE.AND P1, PT, R22, RZ, PT ;  /* 0x000000ff1600720c */ /* 0x000fe20003f26270 */
[----:B------:R-:W-:Y:S01]  /*1820*/  VIADD R20, R2, 0x31 ;  /* 0x0000003102147836 */ /* 0x000fe20000000000 */
[----:B------:R-:W-:Y:S01]  /*1830*/  IABS R22, R24 ;  /* 0x0000001800167213 */ /* 0x000fe20000000000 */
[----:B------:R-:W-:Y:S01]  /*1840*/  @!P6 IMAD.IADD R16, R16, 0x1, -R4 ;  /* 0x000000011010e824 */ /* 0x000fe200078e0a04 */
[----:B------:R-:W-:Y:S01]  /*1850*/  ISETP.GT.U32.AND P5, PT, R4, R19, PT ;  /* 0x000000130400720c */ /* 0x000fe20003fa4070 */
[----:B------:R-:W-:Y:S01]  /*1860*/  @!P3 IMAD.MOV R13, RZ, RZ, -R13 ;  /* 0x000000ffff0db224 */ /* 0x000fe200078e0a0d */
[----:B------:R-:W-:Y:S01]  /*1870*/  ISETP.GE.AND P6, PT, R20, RZ, PT ;  /* 0x000000ff1400720c */ /* 0x000fe20003fc6270 */
[----:B------:R-:W-:Y:S01]  /*1880*/  IMAD.HI.U32 R17, R9, R22, RZ ;  /* 0x0000001609117227 */ /* 0x000fe200078e00ff */
[----:B------:R-:W-:-:S02]  /*1890*/  IABS R20, R20 ;  /* 0x0000001400147213 */ /* 0x000fc40000000000 */
[----:B------:R-:W-:Y:S01]  /*18a0*/  ISETP.GE.AND P3, PT, R23, RZ, PT ;  /* 0x000000ff1700720c */ /* 0x000fe20003f66270 */
[----:B------:R-:W-:Y:S02]  /*18b0*/  IMAD.MOV R17, RZ, RZ, -R17 ;  /* 0x000000ffff117224 */ /* 0x000fe400078e0a11 */
[----:B------:R-:W-:Y:S02]  /*18c0*/  @!P4 IMAD.IADD R18, R18, 0x1, -R4 ;  /* 0x000000011212c824 */ /* 0x000fe400078e0a04 */
[C---:B------:R-:W-:Y:S01]  /*18d0*/  IMAD R21, R4.reuse, R17, R22 ;  /* 0x0000001104157224 */ /* 0x040fe200078e0216 */
[----:B------:R-:W-:Y:S01]  /*18e0*/  IABS R22, R26 ;  /* 0x0000001a00167213 */ /* 0x000fe20000000000 */
[----:B------:R-:W-:Y:S01]  /*18f0*/  IMAD.HI.U32 R17, R9, R20, RZ ;  /* 0x0000001409117227 */ /* 0x000fe200078e00ff */
[----:B------:R-:W-:-:S03]  /*1900*/  ISETP.GT.U32.AND P4, PT, R4, R18, PT ;  /* 0x000000120400720c */ /* 0x000fc60003f84070 */
[----:B------:R-:W-:Y:S01]  /*1910*/  @!P5 IMAD.IADD R19, R19, 0x1, -R4 ;  /* 0x000000011313d824 */ /* 0x000fe200078e0a04 */
[----:B------:R-:W-:Y:S01]  /*1920*/  ISETP.GT.U32.AND P5, PT, R4, R21, PT ;  /* 0x000000150400720c */ /* 0x000fe20003fa4070 */
[----:B------:R-:W-:Y:S02]  /*1930*/  IMAD.MOV R23, RZ, RZ, -R17 ;  /* 0x000000ffff177224 */ /* 0x000fe400078e0a11 */
[----:B------:R-:W-:Y:S02]  /*1940*/  IMAD.MOV.U32 R17, RZ, RZ, R19 ;  /* 0x000000ffff117224 */ /* 0x000fe400078e0013 */
[----:B------:R-:W-:-:S04]  /*1950*/  IMAD.HI.U32 R19, R9, R22, RZ ;  /* 0x0000001609137227 */ /* 0x000fc800078e00ff */
[----:B------:R-:W-:Y:S02]  /*1960*/  IMAD R20, R4, R23, R20 ;  /* 0x0000001704147224 */ /* 0x000fe400078e0214 */
[----:B------:R-:W-:Y:S02]  /*1970*/  IMAD.MOV R23, RZ, RZ, -R19 ;  /* 0x000000ffff177224 */ /* 0x000fe400078e0a13 */
[----:B------:R-:W-:Y:S01]  /*1980*/  @!P4 IMAD.IADD R18, R18, 0x1, -R4 ;  /* 0x000000011212c824 */ /* 0x000fe200078e0a04 */
[C---:B------:R-:W-:Y:S01]  /*1990*/  ISETP.GT.U32.AND P4, PT, R4.reuse, R20, PT ;  /* 0x000000140400720c */ /* 0x040fe20003f84070 */
[C---:B------:R-:W-:Y:S02]  /*19a0*/  IMAD R23, R4.reuse, R23, R22 ;  /* 0x0000001704177224 */ /* 0x040fe400078e0216 */
[----:B------:R-:W-:Y:S02]  /*19b0*/  @!P5 IMAD.IADD R21, R21, 0x1, -R4 ;  /* 0x000000011515d824 */ /* 0x000fe400078e0a04 */
[----:B------:R-:W-:Y:S01]  /*19c0*/  @!P3 IMAD.MOV R18, RZ, RZ, -R18 ;  /* 0x000000ffff12b224 */ /* 0x000fe200078e0a12 */
[C---:B------:R-:W-:Y:S01]  /*19d0*/  ISETP.GT.U32.AND P3, PT, R4.reuse, R23, PT ;  /* 0x000000170400720c */ /* 0x040fe20003f64070 */
[----:B------:R-:W-:Y:S01]  /*19e0*/  @!P1 IMAD.MOV R14, RZ, RZ, -R14 ;  /* 0x000000ffff0e9224 */ /* 0x000fe200078e0a0e */
[----:B------:R-:W-:Y:S01]  /*19f0*/  ISETP.GT.U32.AND P5, PT, R4, R21, PT ;  /* 0x000000150400720c */ /* 0x000fe20003fa4070 */
[----:B------:R-:W-:Y:S01]  /*1a00*/  @!P2 IMAD.MOV R16, RZ, RZ, -R16 ;  /* 0x000000ffff10a224 */ /* 0x000fe200078e0a10 */
[----:B------:R-:W-:Y:S01]  /*1a10*/  ISETP.GE.AND P1, PT, R24, RZ, PT ;  /* 0x000000ff1800720c */ /* 0x000fe20003f26270 */
[----:B------:R-:W-:Y:S01]  /*1a20*/  @!P0 IMAD.MOV R17, RZ, RZ, -R17 ;  /* 0x000000ffff118224 */ /* 0x000fe200078e0a11 */
[----:B------:R-:W-:Y:S01]  /*1a30*/  IABS R24, R27 ;  /* 0x0000001b00187213 */ /* 0x000fe20000000000 */
[----:B------:R-:W-:Y:S01]  /*1a40*/  @!P4 IMAD.IADD R20, R20, 0x1, -R4 ;  /* 0x000000011414c824 */ /* 0x000fe200078e0a04 */
[----:B------:R-:W-:Y:S01]  /*1a50*/  ISETP.GE.AND P2, PT, R26, RZ, PT ;  /* 0x000000ff1a00720c */ /* 0x000fe20003f46270 */
[----:B------:R-:W-:Y:S01]  /*1a60*/  VIADD R57, R2, 0x14 ;  /* 0x0000001402397836 */ /* 0x000fe20000000000 */
[----:B------:R-:W-:Y:S01]  /*1a70*/  IABS R26, R28 ;  /* 0x0000001c001a7213 */ /* 0x000fe20000000000 */
[----:B------:R-:W-:Y:S01]  /*1a80*/  IMAD.HI.U32 R19, R9, R24, RZ ;  /* 0x0000001809137227 */ /* 0x000fe200078e00ff */
[----:B------:R-:W-:-:S02]  /*1a90*/  ISETP.GE.AND P0, PT, R27, RZ, PT ;  /* 0x000000ff1b00720c */ /* 0x000fc40003f06270 */
[----:B------:R-:W-:Y:S01]  /*1aa0*/  IABS R27, R30 ;  /* 0x0000001e001b7213 */ /* 0x000fe20000000000 */
[--C-:B------:R-:W-:Y:S01]  /*1ab0*/  @!P3 IMAD.IADD R23, R23, 0x1, -R4.reuse ;  /* 0x000000011717b824 */ /* 0x100fe200078e0a04 */
[C---:B------:R-:W-:Y:S01]  /*1ac0*/  ISETP.GT.U32.AND P4, PT, R4.reuse, R20, PT ;  /* 0x000000140400720c */ /* 0x040fe20003f84070 */
[----:B------:R-:W-:Y:S01]  /*1ad0*/  IMAD.MOV R19, RZ, RZ, -R19 ;  /* 0x000000ffff137224 */ /* 0x000fe200078e0a13 */
[----:B------:R-:W-:Y:S01]  /*1ae0*/  IABS R53, R57 ;  /* 0x0000003900357213 */ /* 0x000fe20000000000 */
[----:B------:R-:W-:Y:S01]  /*1af0*/  @!P5 IMAD.IADD R21, R21, 0x1, -R4 ;  /* 0x000000011515d824 */ /* 0x000fe200078e0a04 */
[C---:B------:R-:W-:Y:S01]  /*1b00*/  ISETP.GT.U32.AND P3, PT, R4.reuse, R23, PT ;  /* 0x000000170400720c */ /* 0x040fe20003f64070 */
[C---:B------:R-:W-:Y:S02]  /*1b10*/  IMAD R22, R4.reuse, R19, R24 ;  /* 0x0000001304167224 */ /* 0x040fe400078e0218 */
[----:B------:R-:W-:Y:S02]  /*1b20*/  IMAD.MOV.U32 R19, RZ, RZ, R21 ;  /* 0x000000ffff137224 */ /* 0x000fe400078e0015 */
[----:B------:R-:W-:Y:S01]  /*1b30*/  IMAD.HI.U32 R21, R9, R26, RZ ;  /* 0x0000001a09157227 */ /* 0x000fe200078e00ff */
[----:B------:R-:W-:-:S03]  /*1b40*/  ISETP.GT.U32.AND P5, PT, R4, R22, PT ;  /* 0x000000160400720c */ /* 0x000fc60003fa4070 */
[----:B------:R-:W-:-:S04]  /*1b50*/  IMAD.HI.U32 R24, R9, R27, RZ ;  /* 0x0000001b09187227 */ /* 0x000fc800078e00ff */
[----:B------:R-:W-:Y:S02]  /*1b60*/  IMAD.MOV R21, RZ, RZ, -R21 ;  /* 0x000000ffff157224 */ /* 0x000fe400078e0a15 */
[----:B------:R-:W-:Y:S02]  /*1b70*/  IMAD.MOV R24, RZ, RZ, -R24 ;  /* 0x000000ffff187224 */ /* 0x000fe400078e0a18 */
[----:B------:R-:W-:Y:S02]  /*1b80*/  IMAD R26, R4, R21, R26 ;  /* 0x00000015041a7224 */ /* 0x000fe400078e021a */
[----:B------:R-:W-:-:S04]  /*1b90*/  IMAD.HI.U32 R21, R9, R29, RZ ;  /* 0x0000001d09157227 */ /* 0x000fc800078e00ff */
[--C-:B------:R-:W-:Y:S01]  /*1ba0*/  @!P3 IMAD.IADD R23, R23, 0x1, -R4.reuse ;  /* 0x000000011717b824 */ /* 0x100fe200078e0a04 */
[C---:B------:R-:W-:Y:S01]  /*1bb0*/  ISETP.GT.U32.AND P3, PT, R4.reuse, R26, PT ;  /* 0x0000001a0400720c */ /* 0x040fe20003f64070 */
[----:B------:R-:W-:Y:S02]  /*1bc0*/  IMAD R27, R4, R24, R27 ;  /* 0x00000018041b7224 */ /* 0x000fe400078e021b */
[----:B------:R-:W-:Y:S02]  /*1bd0*/  IMAD.MOV R24, RZ, RZ, -R21 ;  /* 0x000000ffff187224 */ /* 0x000fe400078e0a15 */
[----:B------:R-:W-:Y:S02]  /*1be0*/  IMAD.MOV.U32 R21, RZ, RZ, R23 ;  /* 0x000000ffff157224 */ /* 0x000fe400078e0017 */
[--C-:B------:R-:W-:Y:S02]  /*1bf0*/  @!P5 IMAD.IADD R22, R22, 0x1, -R4.reuse ;  /* 0x000000011616d824 */ /* 0x100fe400078e0a04 */
[----:B------:R-:W-:Y:S01]  /*1c00*/  @!P2 IMAD.MOV R21, RZ, RZ, -R21 ;  /* 0x000000ffff15a224 */ /* 0x000fe200078e0a15 */
[----:B------:R-:W-:Y:S01]  /*1c10*/  ISETP.GT.U32.AND P2, PT, R4, R27, PT ;  /* 0x0000001b0400720c */ /* 0x000fe20003f44070 */
[----:B------:R-:W-:Y:S01]  /*1c20*/  VIADD R23, R2, 0x2b ;  /* 0x0000002b02177836 */ /* 0x000fe20000000000 */
[----:B------:R-:W-:Y:S01]  /*1c30*/  ISETP.GT.U32.AND P5, PT, R4, R22, PT ;  /* 0x000000160400720c */ /* 0x000fe20003fa4070 */
[----:B------:R-:W-:Y:S01]  /*1c40*/  @!P1 IMAD.MOV R19, RZ, RZ, -R19 ;  /* 0x000000ffff139224 */ /* 0x000fe200078e0a13 */
[----:B------:R-:W-:Y:S01]  /*1c50*/  ISETP.GE.AND P1, PT, R28, RZ, PT ;  /* 0x000000ff1c00720c */ /* 0x000fe20003f26270 */
[----:B------:R-:W-:Y:S01]  /*1c60*/  IMAD R29, R4, R24, R29 ;  /* 0x00000018041d7224 */ /* 0x000fe200078e021d */
[----:B------:R-:W-:Y:S01]  /*1c70*/  IABS R28, R23 ;  /* 0x00000017001c7213 */ /* 0x000fe20000000000 */
[--C-:B------:R-:W-:Y:S01]  /*1c80*/  @!P4 IMAD.IADD R20, R20, 0x1, -R4.reuse ;  /* 0x000000011414c824 */ /* 0x100fe200078e0a04 */
[----:B------:R-:W-:Y:S01]  /*1c90*/  ISETP.GE.AND P4, PT, R30, RZ, PT ;  /* 0x000000ff1e00720c */ /* 0x000fe20003f86270 */
[----:B------:R-:W-:Y:S01]  /*1ca0*/  @!P3 IMAD.IADD R26, R26, 0x1, -R4 ;  /* 0x000000011a1ab824 */ /* 0x000fe200078e0a04 */
[----:B------:R-:W-:Y:S01]  /*1cb0*/  IABS R30, R34 ;  /* 0x00000022001e7213 */ /* 0x000fe20000000000 */
[----:B------:R-:W-:Y:S01]  /*1cc0*/  @!P6 IMAD.MOV R20, RZ, RZ, -R20 ;  /* 0x000000ffff14e224 */ /* 0x000fe200078e0a14 */
[----:B------:R-:W-:Y:S01]  /*1cd0*/  ISETP.GE.AND P6, PT, R31, RZ, PT ;  /* 0x000000ff1f00720c */ /* 0x000fe20003fc6270 */
[--C-:B------:R-:W-:Y:S01]  /*1ce0*/  @!P2 IMAD.IADD R27, R27, 0x1, -R4.reuse ;  /* 0x000000011b1ba824 */ /* 0x100fe200078e0a04 */
[----:B------:R-:W-:Y:S01]  /*1cf0*/  IABS R31, R33 ;  /* 0x00000021001f7213 */ /* 0x000fe20000000000 */
[----:B------:R-:W-:Y:S01]  /*1d00*/  @!P5 IMAD.IADD R22, R22, 0x1, -R4 ;  /* 0x000000011616d824 */ /* 0x000fe200078e0a04 */
[----:B------:R-:W-:Y:S01]  /*1d10*/  ISETP.GE.AND P5, PT, R23, RZ, PT ;  /* 0x000000ff1700720c */ /* 0x000fe20003fa6270 */
[----:B------:R-:W-:Y:S01]  /*1d20*/  IMAD.HI.U32 R23, R9, R28, RZ ;  /* 0x0000001c09177227 */ /* 0x000fe200078e00ff */
[----:B------:R-:W-:-:S02]  /*1d30*/  ISETP.GT.U32.AND P2, PT, R4, R27, PT ;  /* 0x0000001b0400720c */ /* 0x000fc40003f44070 */
[C---:B------:R-:W-:Y:S01]  /*1d40*/  ISETP.GT.U32.AND P3, PT, R4.reuse, R26, PT ;  /* 0x0000001a0400720c */ /* 0x040fe20003f64070 */
[----:B------:R-:W-:Y:S02]  /*1d50*/  IMAD.MOV R23, RZ, RZ, -R23 ;  /* 0x000000ffff177224 */ /* 0x000fe400078e0a17 */
[----:B------:R-:W-:Y:S01]  /*1d60*/  @!P0 IMAD.MOV R22, RZ, RZ, -R22 ;  /* 0x000000ffff168224 */ /* 0x000fe200078e0a16 */
[C---:B------:R-:W-:Y:S01]  /*1d70*/  ISETP.GT.U32.AND P0, PT, R4.reuse, R29, PT ;  /* 0x0000001d0400720c */ /* 0x040fe20003f04070 */
[----:B------:R-:W-:Y:S02]  /*1d80*/  IMAD R28, R4, R23, R28 ;  /* 0x00000017041c7224 */ /* 0x000fe400078e021c */
[----:B------:R-:W-:-:S04]  /*1d90*/  IMAD.HI.U32 R24, R9, R31, RZ ;  /* 0x0000001f09187227 */ /* 0x000fc800078e00ff */
[----:B------:R-:W-:Y:S01]  /*1da0*/  @!P2 IMAD.IADD R27, R27, 0x1, -R4 ;  /* 0x000000011b1ba824 */ /* 0x000fe200078e0a04 */
[----:B------:R-:W-:Y:S01]  /*1db0*/  ISETP.GT.U32.AND P2, PT, R4, R28, PT ;  /* 0x0000001c0400720c */ /* 0x000fe20003f44070 */
[----:B------:R-:W-:Y:S02]  /*1dc0*/  IMAD.MOV R24, RZ, RZ, -R24 ;  /* 0x000000ffff187224 */ /* 0x000fe400078e0a18 */
[----:B------:R-:W-:-:S04]  /*1dd0*/  IMAD.HI.U32 R23, R9, R30, RZ ;  /* 0x0000001e09177227 */ /* 0x000fc800078e00ff */
[--C-:B------:R-:W-:Y:S02]  /*1de0*/  @!P0 IMAD.IADD R29, R29, 0x1, -R4.reuse ;  /* 0x000000011d1d8824 */ /* 0x100fe400078e0a04 */
[----:B------:R-:W-:Y:S02]  /*1df0*/  IMAD R31, R4, R24, R31 ;  /* 0x00000018041f7224 */ /* 0x000fe400078e021f */
[--C-:B------:R-:W-:Y:S01]  /*1e00*/  @!P3 IMAD.IADD R26, R26, 0x1, -R4.reuse ;  /* 0x000000011a1ab824 */ /* 0x100fe200078e0a04 */
[----:B------:R-:W-:Y:S01]  /*1e10*/  ISETP.GE.AND P3, PT, R33, RZ, PT ;  /* 0x000000ff2100720c */ /* 0x000fe20003f66270 */
[----:B------:R-:W-:Y:S01]  /*1e20*/  @!P2 IMAD.IADD R28, R28, 0x1, -R4 ;  /* 0x000000011c1ca824 */ /* 0x000fe200078e0a04 */
[----:B------:R-:W-:Y:S01]  /*1e30*/  ISETP.GT.U32.AND P0, PT, R4, R29, PT ;  /* 0x0000001d0400720c */ /* 0x000fe20003f04070 */
[----:B------:R-:W-:-:S03]  /*1e40*/  IMAD.HI.U32 R24, R9, R32, RZ ;  /* 0x0000002009187227 */ /* 0x000fc600078e00ff */
[C---:B------:R-:W-:Y:S01]  /*1e50*/  ISETP.GT.U32.AND P2, PT, R4.reuse, R28, PT ;  /* 0x0000001c0400720c */ /* 0x040fe20003f44070 */
[----:B------:R-:W-:Y:S02]  /*1e60*/  IMAD.MOV R33, RZ, RZ, -R23 ;  /* 0x000000ffff217224 */ /* 0x000fe400078e0a17 */
[----:B------:R-:W-:Y:S02]  /*1e70*/  IMAD.MOV.U32 R23, RZ, RZ, R27 ;  /* 0x000000ffff177224 */ /* 0x000fe400078e001b */
[----:B------:R-:W-:Y:S02]  /*1e80*/  IMAD.MOV R27, RZ, RZ, -R24 ;  /* 0x000000ffff1b7224 */ /* 0x000fe400078e0a18 */
[----:B------:R-:W-:Y:S01]  /*1e90*/  @!P1 IMAD.MOV R26, RZ, RZ, -R26 ;  /* 0x000000ffff1a9224 */ /* 0x000fe200078e0a1a */
[C---:B------:R-:W-:Y:S01]  /*1ea0*/  ISETP.GT.U32.AND P1, PT, R4.reuse, R31, PT ;  /* 0x0000001f0400720c */ /* 0x040fe20003f24070 */
[C---:B------:R-:W-:Y:S02]  /*1eb0*/  IMAD R30, R4.reuse, R33, R30 ;  /* 0x00000021041e7224 */ /* 0x040fe400078e021e */
[----:B------:R-:W-:Y:S01]  /*1ec0*/  IMAD R33, R4, R27, R32 ;  /* 0x0000001b04217224 */ /* 0x000fe200078e0220 */
[----:B------:R-:W-:Y:S01]  /*1ed0*/  IABS R32, R36 ;  /* 0x0000002400207213 */ /* 0x000fe20000000000 */
[----:B------:R-:W-:-:S02]  /*1ee0*/  @!P2 IMAD.IADD R28, R28, 0x1, -R4 ;  /* 0x000000011c1ca824 */ /* 0x000fc400078e0a04 */
[--C-:B------:R-:W-:Y:S01]  /*1ef0*/  @!P0 IMAD.IADD R29, R29, 0x1, -R4.reuse ;  /* 0x000000011d1d8824 */ /* 0x100fe200078e0a04 */
[C---:B------:R-:W-:Y:S01]  /*1f00*/  ISETP.GT.U32.AND P2, PT, R4.reuse, R33, PT ;  /* 0x000000210400720c */ /* 0x040fe20003f44070 */
[----:B------:R-:W-:Y:S01]  /*1f10*/  @!P4 IMAD.MOV R23, RZ, RZ, -R23 ;  /* 0x000000ffff17c224 */ /* 0x000fe200078e0a17 */
[----:B------:R-:W-:Y:S01]  /*1f20*/  ISETP.GT.U32.AND P0, PT, R4, R30, PT ;  /* 0x0000001e0400720c */ /* 0x000fe20003f04070 */
[----:B------:R-:W-:Y:S01]  /*1f30*/  IMAD.MOV.U32 R27, RZ, RZ, R29 ;  /* 0x000000ffff1b7224 */ /* 0x000fe200078e001d */
[----:B------:R-:W-:Y:S01]  /*1f40*/  ISETP.GE.AND P4, PT, R34, RZ, PT ;  /* 0x000000ff2200720c */ /* 0x000fe20003f86270 */
[----:B------:R-:W-:Y:S01]  /*1f50*/  @!P1 IMAD.IADD R31, R31, 0x1, -R4 ;  /* 0x000000011f1f9824 */ /* 0x000fe200078e0a04 */
[----:B------:R-:W-:Y:S01]  /*1f60*/  IABS R34, R37 ;  /* 0x0000002500227213 */ /* 0x000fe20000000000 */
[----:B------:R-:W-:-:S03]  /*1f70*/  IMAD.HI.U32 R24, R9, R32, RZ ;  /* 0x0000002009187227 */ /* 0x000fc600078e00ff */
[----:B------:R-:W-:Y:S01]  /*1f80*/  ISETP.GT.U32.AND P1, PT, R4, R31, PT ;  /* 0x0000001f0400720c */ /* 0x000fe20003f24070 */
[----:B------:R-:W-:-:S04]  /*1f90*/  IMAD.HI.U32 R29, R9, R34, RZ ;  /* 0x00000022091d7227 */ /* 0x000fc800078e00ff */
[--C-:B------:R-:W-:Y:S02]  /*1fa0*/  @!P2 IMAD.IADD R33, R33, 0x1, -R4.reuse ;  /* 0x000000012121a824 */ /* 0x100fe400078e0a04 */
[----:B------:R-:W-:Y:S01]  /*1fb0*/  @!P6 IMAD.MOV R27, RZ, RZ, -R27 ;  /* 0x000000ffff1be224 */ /* 0x000fe200078e0a1b */
[----:B------:R-:W-:Y:S01]  /*1fc0*/  ISETP.GE.AND P6, PT, R35, RZ, PT ;  /* 0x000000ff2300720c */ /* 0x000fe20003fc6270 */
[----:B------:R-:W-:Y:S01]  /*1fd0*/  @!P0 IMAD.IADD R30, R30, 0x1, -R4 ;  /* 0x000000011e1e8824 */ /* 0x000fe200078e0a04 */
[C---:B------:R-:W-:Y:S01]  /*1fe0*/  ISETP.GT.U32.AND P2, PT, R4.reuse, R33, PT ;  /* 0x000000210400720c */ /* 0x040fe20003f44070 */
[----:B------:R-:W-:Y:S02]  /*1ff0*/  IMAD.MOV R35, RZ, RZ, -R24 ;  /* 0x000000ffff237224 */ /* 0x000fe400078e0a18 */
[----:B------:R-:W-:Y:S01]  /*2000*/  IMAD.MOV R29, RZ, RZ, -R29 ;  /* 0x000000ffff1d7224 */ /* 0x000fe200078e0a1d */
[C---:B------:R-:W-:Y:S01]  /*2010*/  ISETP.GT.U32.AND P0, PT, R4.reuse, R30, PT ;  /* 0x0000001e0400720c */ /* 0x040fe20003f04070 */
[----:B------:R-:W-:-:S02]  /*2020*/  IMAD R32, R4, R35, R32 ;  /* 0x0000002304207224 */ /* 0x000fc400078e0220 */
[----:B------:R-:W-:Y:S02]  /*2030*/  IMAD R35, R4, R29, R34 ;  /* 0x0000001d04237224 */ /* 0x000fe400078e0222 */
[----:B------:R-:W-:Y:S01]  /*2040*/  @!P1 IMAD.IADD R31, R31, 0x1, -R4 ;  /* 0x000000011f1f9824 */ /* 0x000fe200078e0a04 */
[----:B------:R-:W-:Y:S01]  /*2050*/  ISETP.GE.AND P1, PT, R37, RZ, PT ;  /* 0x000000ff2500720c */ /* 0x000fe20003f26270 */
[----:B------:R-:W-:Y:S02]  /*2060*/  VIADD R34, R2, 0x24 ;  /* 0x0000002402227836 */ /* 0x000fe40000000000 */
[----:B------:R-:W-:Y:S01]  /*2070*/  @!P5 IMAD.MOV R28, RZ, RZ, -R28 ;  /* 0x000000ffff1cd224 */ /* 0x000fe200078e0a1c */
[----:B------:R-:W-:Y:S01]  /*2080*/  ISETP.GE.AND P5, PT, R36, RZ, PT ;  /* 0x000000ff2400720c */ /* 0x000fe20003fa6270 */
[----:B------:R-:W-:Y:S02]  /*2090*/  VIADD R36, R2, 0x23 ;  /* 0x0000002302247836 */ /* 0x000fe40000000000 */
[----:B------:R-:W-:Y:S01]  /*20a0*/  IMAD.MOV.U32 R29, RZ, RZ, R31 ;  /* 0x000000ffff1d7224 */ /* 0x000fe200078e001f */
[----:B------:R-:W-:Y:S01]  /*20b0*/  IABS R31, R34 ;  /* 0x00000022001f7213 */ /* 0x000fe20000000000 */
[--C-:B------:R-:W-:Y:S01]  /*20c0*/  @!P2 IMAD.IADD R33, R33, 0x1, -R4.reuse ;  /* 0x000000012121a824 */ /* 0x100fe200078e0a04 */
[----:B------:R-:W-:Y:S01]  /*20d0*/  ISETP.GE.AND P2, PT, R36, RZ, PT ;  /* 0x000000ff2400720c */ /* 0x000fe20003f46270 */
[----:B------:R-:W-:Y:S01]  /*20e0*/  @!P0 IMAD.IADD R30, R30, 0x1, -R4 ;  /* 0x000000011e1e8824 */ /* 0x000fe200078e0a04 */
[----:B------:R-:W-:Y:S01]  /*20f0*/  IABS R38, R36 ;  /* 0x0000002400267213 */ /* 0x000fe20000000000 */
[----:B------:R-:W-:Y:S01]  /*2100*/  IMAD.MOV.U32 R36, RZ, RZ, R31 ;  /* 0x000000ffff247224 */ /* 0x000fe200078e001f */
[----:B------:R-:W-:Y:S01]  /*2110*/  ISETP.GT.U32.AND P0, PT, R4, R32, PT ;  /* 0x000000200400720c */ /* 0x000fe20003f04070 */
[----:B------:R-:W-:-:S02]  /*2120*/  IMAD.MOV.U32 R31, RZ, RZ, R33 ;  /* 0x000000ffff1f7224 */ /* 0x000fc400078e0021 */
[----:B------:R-:W-:Y:S02]  /*2130*/  VIADD R24, R2, 0x25 ;  /* 0x0000002502187836 */ /* 0x000fe40000000000 */
[----:B------:R-:W-:Y:S01]  /*2140*/  @!P6 IMAD.MOV R31, RZ, RZ, -R31 ;  /* 0x000000ffff1fe224 */ /* 0x000fe200078e0a1f */
[----:B------:R-:W-:Y:S01]  /*2150*/  ISETP.GT.U32.AND P6, PT, R4, R35, PT ;  /* 0x000000230400720c */ /* 0x000fe20003fc4070 */
[----:B------:R-:W-:Y:S01]  /*2160*/  @!P3 IMAD.MOV R29, RZ, RZ, -R29 ;  /* 0x000000ffff1db224 */ /* 0x000fe200078e0a1d */
[----:B------:R-:W-:Y:S01]  /*2170*/  ISETP.GE.AND P3, PT, R24, RZ, PT ;  /* 0x000000ff1800720c */ /* 0x000fe20003f66270 */
[----:B------:R-:W-:Y:S01]  /*2180*/  @!P4 IMAD.MOV R30, RZ, RZ, -R30 ;  /* 0x000000ffff1ec224 */ /* 0x000fe200078e0a1e */
[----:B------:R-:W-:Y:S01]  /*2190*/  IABS R24, R24 ;  /* 0x0000001800187213 */ /* 0x000fe20000000000 */
[----:B------:R-:W-:Y:S01]  /*21a0*/  IMAD.HI.U32 R33, R9, R36, RZ ;  /* 0x0000002409217227 */ /* 0x000fe200078e00ff */
[----:B------:R-:W-:-:S03]  /*21b0*/  ISETP.GE.AND P4, PT, R34, RZ, PT ;  /* 0x000000ff2200720c */ /* 0x000fc60003f86270 */
[----:B------:R-:W-:Y:S02]  /*21c0*/  @!P0 IMAD.IADD R32, R32, 0x1, -R4 ;  /* 0x0000000120208824 */ /* 0x000fe400078e0a04 */
[----:B------:R-:W-:Y:S02]  /*21d0*/  IMAD.MOV.U32 R34, RZ, RZ, R24 ;  /* 0x000000ffff227224 */ /* 0x000fe400078e0018 */
[----:B------:R-:W-:Y:S01]  /*21e0*/  @!P6 IMAD.IADD R35, R35, 0x1, -R4 ;  /* 0x000000012323e824 */ /* 0x000fe200078e0a04 */
[----:B------:R-:W-:Y:S01]  /*21f0*/  ISETP.GT.U32.AND P0, PT, R4, R32, PT ;  /* 0x000000200400720c */ /* 0x000fe20003f04070 */
[----:B------:R-:W-:-:S03]  /*2200*/  IMAD.HI.U32 R24, R9, R34, RZ ;  /* 0x0000002209187227 */ /* 0x000fc600078e00ff */
[C---:B------:R-:W-:Y:S01]  /*2210*/  ISETP.GT.U32.AND P6, PT, R4.reuse, R35, PT ;  /* 0x000000230400720c */ /* 0x040fe20003fc4070 */
[----:B------:R-:W-:Y:S02]  /*2220*/  IMAD.MOV R37, RZ, RZ, -R24 ;  /* 0x000000ffff257224 */ /* 0x000fe400078e0a18 */
[----:B------:R-:W-:Y:S02]  /*2230*/  IMAD.MOV R33, RZ, RZ, -R33 ;  /* 0x000000ffff217224 */ /* 0x000fe400078e0a21 */
[----:B------:R-:W-:Y:S02]  /*2240*/  IMAD R34, R4, R37, R34 ;  /* 0x0000002504227224 */ /* 0x000fe400078e0222 */
[----:B------:R-:W-:-:S04]  /*2250*/  IMAD.HI.U32 R24, R9, R38, RZ ;  /* 0x0000002609187227 */ /* 0x000fc800078e00ff */
[----:B------:R-:W-:Y:S02]  /*2260*/  IMAD R37, R4, R33, R36 ;  /* 0x0000002104257224 */ /* 0x000fe400078e0224 */
[----:B------:R-:W-:Y:S01]  /*2270*/  @!P0 IMAD.IADD R32, R32, 0x1, -R4 ;  /* 0x0000000120208824 */ /* 0x000fe200078e0a04 */
[C---:B------:R-:W-:Y:S01]  /*2280*/  ISETP.GT.U32.AND P0, PT, R4.reuse, R34, PT ;  /* 0x000000220400720c */ /* 0x040fe20003f04070 */
[----:B------:R-:W-:Y:S02]  /*2290*/  IMAD.MOV R33, RZ, RZ, -R24 ;  /* 0x000000ffff217224 */ /* 0x000fe400078e0a18 */
[----:B------:R-:W-:Y:S01]  /*22a0*/  @!P6 IMAD.IADD R35, R35, 0x1, -R4 ;  /* 0x000000012323e824 */ /* 0x000fe200078e0a04 */
[C---:B------:R-:W-:Y:S01]  /*22b0*/  ISETP.GT.U32.AND P6, PT, R4.reuse, R37, PT ;  /* 0x000000250400720c */ /* 0x040fe20003fc4070 */
[----:B------:R-:W-:Y:S02]  /*22c0*/  IMAD R36, R4, R33, R38 ;  /* 0x0000002104247224 */ /* 0x000fe400078e0226 */
[----:B------:R-:W-:-:S04]  /*22d0*/  IMAD.HI.U32 R33, R9, R40, RZ ;  /* 0x0000002809217227 */ /* 0x000fc800078e00ff */
[----:B------:R-:W-:-:S04]  /*22e0*/  IMAD.HI.U32 R24, R9, R39, RZ ;  /* 0x0000002709187227 */ /* 0x000fc800078e00ff */
[----:B------:R-:W-:Y:S02]  /*22f0*/  IMAD.MOV R33, RZ, RZ, -R33 ;  /* 0x000000ffff217224 */ /* 0x000fe400078e0a21 */
[----:B------:R-:W-:Y:S02]  /*2300*/  IMAD.MOV R24, RZ, RZ, -R24 ;  /* 0x000000ffff187224 */ /* 0x000fe400078e0a18 */
[----:B------:R-:W-:Y:S02]  /*2310*/  @!P0 IMAD.IADD R34, R34, 0x1, -R4 ;  /* 0x0000000122228824 */ /* 0x000fe400078e0a04 */
[C---:B------:R-:W-:Y:S02]  /*2320*/  IMAD R38, R4.reuse, R33, R40 ;  /* 0x0000002104267224 */ /* 0x040fe400078e0228 */
[C---:B------:R-:W-:Y:S01]  /*2330*/  IMAD R39, R4.reuse, R24, R39 ;  /* 0x0000001804277224 */ /* 0x040fe200078e0227 */
[----:B------:R-:W-:Y:S01]  /*2340*/  ISETP.GT.U32.AND P0, PT, R4, R34, PT ;  /* 0x000000220400720c */ /* 0x000fe20003f04070 */
[----:B------:R-:W-:-:S02]  /*2350*/  IMAD.MOV.U32 R33, RZ, RZ, R35 ;  /* 0x000000ffff217224 */ /* 0x000fc400078e0023 */
[----:B------:R-:W-:Y:S01]  /*2360*/  @!P5 IMAD.MOV R32, RZ, RZ, -R32 ;  /* 0x000000ffff20d224 */ /* 0x000fe200078e0a20 */
[C---:B------:R-:W-:Y:S01]  /*2370*/  ISETP.GT.U32.AND P5, PT, R4.reuse, R36, PT ;  /* 0x000000240400720c */ /* 0x040fe20003fa4070 */
[----:B------:R-:W-:Y:S01]  /*2380*/  @!P1 IMAD.MOV R33, RZ, RZ, -R33 ;  /* 0x000000ffff219224 */ /* 0x000fe200078e0a21 */
[C---:B------:R-:W-:Y:S01]  /*2390*/  ISETP.GT.U32.AND P1, PT, R4.reuse, R39, PT ;  /* 0x000000270400720c */ /* 0x040fe20003f24070 */
[----:B------:R-:W-:Y:S01]  /*23a0*/  @!P6 IMAD.IADD R37, R37, 0x1, -R4 ;  /* 0x000000012525e824 */ /* 0x000fe200078e0a04 */
[----:B------:R-:W-:Y:S01]  /*23b0*/  ISETP.GT.U32.AND P6, PT, R4, R38, PT ;  /* 0x000000260400720c */ /* 0x000fe20003fc4070 */
[----:B------:R-:W-:-:S04]  /*23c0*/  IMAD.HI.U32 R24, R9, R41, RZ ;  /* 0x0000002909187227 */ /* 0x000fc800078e00ff */
[----:B------:R-:W-:Y:S01]  /*23d0*/  @!P0 IMAD.IADD R34, R34, 0x1, -R4 ;  /* 0x0000000122228824 */ /* 0x000fe200078e0a04 */
[----:B------:R-:W-:Y:S01]  /*23e0*/  ISETP.GE.AND P0, PT, R43, RZ, PT ;  /* 0x000000ff2b00720c */ /* 0x000fe20003f06270 */
[----:B------:R-:W-:Y:S01]  /*23f0*/  IMAD.HI.U32 R40, R9, R42, RZ ;  /* 0x0000002a09287227 */ /* 0x000fe200078e00ff */
[----:B------:R-:W-:-:S03]  /*2400*/  IABS R43, R49 ;  /* 0x00000031002b7213 */ /* 0x000fc60000000000 */
[--C-:B------:R-:W-:Y:S01]  /*2410*/  @!P5 IMAD.IADD R36, R36, 0x1, -R4.reuse ;  /* 0x000000012424d824 */ /* 0x100fe200078e0a04 */
[----:B------:R-:W-:Y:S01]  /*2420*/  ISETP.GT.U32.AND P5, PT, R4, R37, PT ;  /* 0x000000250400720c */ /* 0x000fe20003fa4070 */
[--C-:B------:R-:W-:Y:S02]  /*2430*/  @!P1 IMAD.IADD R39, R39, 0x1, -R4.reuse ;  /* 0x0000000127279824 */ /* 0x100fe400078e0a04 */
[----:B------:R-:W-:Y:S01]  /*2440*/  @!P6 IMAD.IADD R38, R38, 0x1, -R4 ;  /* 0x000000012626e824 */ /* 0x000fe200078e0a04 */
[C---:B------:R-:W-:Y:S01]  /*2450*/  ISETP.GT.U32.AND P1, PT, R4.reuse, R36, PT ;  /* 0x000000240400720c */ /* 0x040fe20003f24070 */
[----:B------:R-:W-:Y:S02]  /*2460*/  IMAD.MOV R24, RZ, RZ, -R24 ;  /* 0x000000ffff187224 */ /* 0x000fe400078e0a18 */
[----:B------:R-:W-:Y:S01]  /*2470*/  @!P3 IMAD.MOV R34, RZ, RZ, -R34 ;  /* 0x000000ffff22b224 */ /* 0x000fe200078e0a22 */
[C---:B------:R-:W-:Y:S01]  /*2480*/  ISETP.GT.U32.AND P3, PT, R4.reuse, R39, PT ;  /* 0x000000270400720c */ /* 0x040fe20003f64070 */
[----:B------:R-:W-:Y:S01]  /*2490*/  IMAD.MOV R35, RZ, RZ, -R40 ;  /* 0x000000ffff237224 */ /* 0x000fe200078e0a28 */
[C---:B------:R-:W-:Y:S01]  /*24a0*/  ISETP.GT.U32.AND P6, PT, R4.reuse, R38, PT ;  /* 0x000000260400720c */ /* 0x040fe20003fc4070 */
[----:B------:R-:W-:-:S02]  /*24b0*/  IMAD R41, R4, R24, R41 ;  /* 0x0000001804297224 */ /* 0x000fc400078e0229 */
[----:B------:R-:W-:-:S04]  /*24c0*/  IMAD.HI.U32 R24, R9, R43, RZ ;  /* 0x0000002b09187227 */ /* 0x000fc800078e00ff */
[C---:B------:R-:W-:Y:S01]  /*24d0*/  IMAD R40, R4.reuse, R35, R42 ;  /* 0x0000002304287224 */ /* 0x040fe200078e022a */
[----:B------:R-:W-:Y:S01]  /*24e0*/  IABS R42, R50 ;  /* 0x00000032002a7213 */ /* 0x000fe20000000000 */
[----:B------:R-:W-:Y:S02]  /*24f0*/  IMAD.MOV R35, RZ, RZ, -R24 ;  /* 0x000000ffff237224 */ /* 0x000fe400078e0a18 */
[----:B------:R-:W-:Y:S01]  /*2500*/  @!P5 IMAD.IADD R37, R37, 0x1, -R4 ;  /* 0x000000012525d824 */ /* 0x000fe200078e0a04 */
[C---:B------:R-:W-:Y:S01]  /*2510*/  ISETP.GT.U32.AND P5, PT, R4.reuse, R41, PT ;  /* 0x000000290400720c */ /* 0x040fe20003fa4070 */
[----:B------:R-:W-:Y:S02]  /*2520*/  IMAD R43, R4, R35, R43 ;  /* 0x00000023042b7224 */ /* 0x000fe400078e022b */
[----:B------:R-:W-:-:S04]  /*2530*/  IMAD.HI.U32 R24, R9, R42, RZ ;  /* 0x0000002a09187227 */ /* 0x000fc800078e00ff */
[----:B------:R-:W-:-:S04]  /*2540*/  IMAD.HI.U32 R35, R9, R44, RZ ;  /* 0x0000002c09237227 */ /* 0x000fc800078e00ff */
[--C-:B------:R-:W-:Y:S01]  /*2550*/  @!P3 IMAD.IADD R39, R39, 0x1, -R4.reuse ;  /* 0x000000012727b824 */ /* 0x100fe200078e0a04 */
[----:B------:R-:W-:Y:S01]  /*2560*/  ISETP.GE.AND P3, PT, R45, RZ, PT ;  /* 0x000000ff2d00720c */ /* 0x000fe20003f66270 */
[--C-:B------:R-:W-:Y:S01]  /*2570*/  @!P6 IMAD.IADD R38, R38, 0x1, -R4.reuse ;  /* 0x000000012626e824 */ /* 0x100fe200078e0a04 */
[----:B------:R-:W-:Y:S01]  /*2580*/  ISETP.GT.U32.AND P6, PT, R4, R43, PT ;  /* 0x0000002b0400720c */ /* 0x000fe20003fc4070 */
[----:B------:R-:W-:Y:S01]  /*2590*/  @!P1 IMAD.IADD R36, R36, 0x1, -R4 ;  /* 0x0000000124249824 */ /* 0x000fe200078e0a04 */
[C---:B------:R-:W-:Y:S01]  /*25a0*/  ISETP.GT.U32.AND P1, PT, R4.reuse, R40, PT ;  /* 0x000000280400720c */ /* 0x040fe20003f24070 */
[----:B------:R-:W-:Y:S02]  /*25b0*/  IMAD.MOV R45, RZ, RZ, -R24 ;  /* 0x000000ffff2d7224 */ /* 0x000fe400078e0a18 */
[----:B------:R-:W-:Y:S02]  /*25c0*/  IMAD.MOV R35, RZ, RZ, -R35 ;  /* 0x000000ffff237224 */ /* 0x000fe400078e0a23 */
[----:B------:R-:W-:-:S02]  /*25d0*/  IMAD R42, R4, R45, R42 ;  /* 0x0000002d042a7224 */ /* 0x000fc400078e022a */
[----:B------:R-:W-:Y:S02]  /*25e0*/  IMAD R45, R4, R35, R44 ;  /* 0x00000023042d7224 */ /* 0x000fe400078e022c */
[--C-:B------:R-:W-:Y:S01]  /*25f0*/  @!P5 IMAD.IADD R41, R41, 0x1, -R4.reuse ;  /* 0x000000012929d824 */ /* 0x100fe200078e0a04 */
[----:B------:R-:W-:Y:S01]  /*2600*/  ISETP.GE.AND P5, PT, R46, RZ, PT ;  /* 0x000000ff2e00720c */ /* 0x000fe20003fa6270 */
[----:B------:R-:W-:Y:S02]  /*2610*/  IMAD.MOV.U32 R35, RZ, RZ, R37 ;  /* 0x000000ffff237224 */ /* 0x000fe400078e0025 */
[----:B------:R-:W-:Y:S02]  /*2620*/  IMAD.MOV.U32 R37, RZ, RZ, R39 ;  /* 0x000000ffff257224 */ /* 0x000fe400078e0027 */
[----:B------:R-:W-:Y:S01]  /*2630*/  @!P4 IMAD.MOV R35, RZ, RZ, -R35 ;  /* 0x000000ffff23c224 */ /* 0x000fe200078e0a23 */
[----:B------:R-:W-:Y:S01]  /*2640*/  ISETP.GT.U32.AND P4, PT, R4, R41, PT ;  /* 0x000000290400720c */ /* 0x000fe20003f84070 */
[----:B------:R-:W-:-:S02]  /*2650*/  @!P6 IMAD.IADD R43, R43, 0x1, -R4 ;  /* 0x000000012b2be824 */ /* 0x000fc400078e0a04 */
[----:B------:R-:W-:Y:S01]  /*2660*/  @!P1 IMAD.IADD R40, R40, 0x1, -R4 ;  /* 0x0000000128289824 */ /* 0x000fe200078e0a04 */
[----:B------:R-:W-:Y:S01]  /*2670*/  ISETP.GE.AND P1, PT, R47, RZ, PT ;  /* 0x000000ff2f00720c */ /* 0x000fe20003f26270 */
[----:B------:R-:W-:Y:S01]  /*2680*/  @!P0 IMAD.MOV R37, RZ, RZ, -R37 ;  /* 0x000000ffff258224 */ /* 0x000fe200078e0a25 */
[----:B------:R-:W-:Y:S01]  /*2690*/  ISETP.GT.U32.AND P0, PT, R4, R42, PT ;  /* 0x0000002a0400720c */ /* 0x000fe20003f04070 */
[----:B------:R-:W-:Y:S01]  /*26a0*/  VIADD R47, R2, 0x1b ;  /* 0x0000001b022f7836 */ /* 0x000fe20000000000 */
[C---:B------:R-:W-:Y:S01]  /*26b0*/  ISETP.GT.U32.AND P6, PT, R4.reuse, R40, PT ;  /* 0x000000280400720c */ /* 0x040fe20003fc4070 */
[----:B------:R-:W-:Y:S01]  /*26c0*/  @!P2 IMAD.MOV R36, RZ, RZ, -R36 ;  /* 0x000000ffff24a224 */ /* 0x000fe200078e0a24 */
[C---:B------:R-:W-:Y:S01]  /*26d0*/  ISETP.GT.U32.AND P2, PT, R4.reuse, R43, PT ;  /* 0x0000002b0400720c */ /* 0x040fe20003f44070 */
[----:B------:R-:W-:Y:S01]  /*26e0*/  @!P3 IMAD.MOV R38, RZ, RZ, -R38 ;  /* 0x000000ffff26b224 */ /* 0x000fe200078e0a26 */
[----:B------:R-:W-:Y:S01]  /*26f0*/  IABS R46, R47 ;  /* 0x0000002f002e7213 */ /* 0x000fe20000000000 */
[----:B------:R-:W-:Y:S01]  /*2700*/  @!P4 IMAD.IADD R41, R41, 0x1, -R4 ;  /* 0x000000012929c824 */ /* 0x000fe200078e0a04 */
[----:B------:R-:W-:Y:S01]  /*2710*/  ISETP.GE.AND P3, PT, R49, RZ, PT ;  /* 0x000000ff3100720c */ /* 0x000fe20003f66270 */
[----:B------:R-:W-:Y:S01]  /*2720*/  IMAD.HI.U32 R44, R9, R48, RZ ;  /* 0x00000030092c7227 */ /* 0x000fe200078e00ff */
[----:B------:R-:W-:-:S03]  /*2730*/  ISETP.GT.U32.AND P4, PT, R4, R45, PT ;  /* 0x0000002d0400720c */ /* 0x000fc60003f84070 */
[----:B------:R-:W-:-:S04]  /*2740*/  IMAD.HI.U32 R24, R9, R46, RZ ;  /* 0x0000002e09187227 */ /* 0x000fc800078e00ff */
[--C-:B------:R-:W-:Y:S01]  /*2750*/  @!P0 IMAD.IADD R42, R42, 0x1, -R4.reuse ;  /* 0x000000012a2a8824 */ /* 0x100fe200078e0a04 */
[----:B------:R-:W-:Y:S01]  /*2760*/  ISETP.GE.AND P0, PT, R47, RZ, PT ;  /* 0x000000ff2f00720c */ /* 0x000fe20003f06270 */
[----:B------:R-:W-:Y:S01]  /*2770*/  @!P2 IMAD.IADD R43, R43, 0x1, -R4 ;  /* 0x000000012b2ba824 */ /* 0x000fe200078e0a04 */
[----:B------:R-:W-:Y:S01]  /*2780*/  ISETP.GE.AND P2, PT, R51, RZ, PT ;  /* 0x000000ff3300720c */ /* 0x000fe20003f46270 */
[----:B------:R-:W-:Y:S02]  /*2790*/  IMAD.MOV R47, RZ, RZ, -R24 ;  /* 0x000000ffff2f7224 */ /* 0x000fe400078e0a18 */
[----:B------:R-:W-:Y:S02]  /*27a0*/  IMAD.MOV.U32 R39, RZ, RZ, R41 ;  /* 0x000000ffff277224 */ /* 0x000fe400078e0029 */
[----:B------:R-:W-:Y:S02]  /*27b0*/  IMAD.MOV R49, RZ, RZ, -R44 ;  /* 0x000000ffff317224 */ /* 0x000fe400078e0a2c */
[----:B------:R-:W-:-:S02]  /*27c0*/  IMAD R44, R4, R47, R46 ;  /* 0x0000002f042c7224 */ /* 0x000fc400078e022e */
[----:B------:R-:W-:Y:S02]  /*27d0*/  IMAD.MOV.U32 R41, RZ, RZ, R43 ;  /* 0x000000ffff297224 */ /* 0x000fe400078e002b */
[--C-:B------:R-:W-:Y:S01]  /*27e0*/  @!P4 IMAD.IADD R45, R45, 0x1, -R4.reuse ;  /* 0x000000012d2dc824 */ /* 0x100fe200078e0a04 */
[C---:B------:R-:W-:Y:S01]  /*27f0*/  ISETP.GT.U32.AND P4, PT, R4.reuse, R42, PT ;  /* 0x0000002a0400720c */ /* 0x040fe20003f84070 */
[----:B------:R-:W-:Y:S01]  /*2800*/  @!P3 IMAD.MOV R41, RZ, RZ, -R41 ;  /* 0x000000ffff29b224 */ /* 0x000fe200078e0a29 */
[----:B------:R-:W-:Y:S01]  /*2810*/  ISETP.GT.U32.AND P3, PT, R4, R44, PT ;  /* 0x0000002c0400720c */ /* 0x000fe20003f64070 */
[----:B------:R-:W-:Y:S01]  /*2820*/  @!P6 IMAD.IADD R40, R40, 0x1, -R4 ;  /* 0x000000012828e824 */ /* 0x000fe200078e0a04 */
[----:B------:R-:W-:Y:S01]  /*2830*/  ISETP.GE.AND P6, PT, R50, RZ, PT ;  /* 0x000000ff3200720c */ /* 0x000fe20003fc6270 */
[----:B------:R-:W-:Y:S01]  /*2840*/  @!P5 IMAD.MOV R39, RZ, RZ, -R39 ;  /* 0x000000ffff27d224 */ /* 0x000fe200078e0a27 */
[----:B------:R-:W-:Y:S01]  /*2850*/  ISETP.GT.U32.AND P5, PT, R4, R45, PT ;  /* 0x0000002d0400720c */ /* 0x000fe20003fa4070 */
[----:B------:R-:W-:-:S02]  /*2860*/  VIADD R24, R2, 0x19 ;  /* 0x0000001902187836 */ /* 0x000fc40000000000 */
[----:B------:R-:W-:Y:S02]  /*2870*/  VIADD R43, R2, 0x18 ;  /* 0x00000018022b7836 */ /* 0x000fe40000000000 */
[----:B------:R-:W-:Y:S01]  /*2880*/  IMAD R47, R4, R49, R48 ;  /* 0x00000031042f7224 */ /* 0x000fe200078e0230 */
[----:B------:R-:W-:Y:S01]  /*2890*/  IABS R46, R24 ;  /* 0x00000018002e7213 */ /* 0x000fe20000000000 */
[--C-:B------:R-:W-:Y:S01]  /*28a0*/  @!P4 IMAD.IADD R42, R42, 0x1, -R4.reuse ;  /* 0x000000012a2ac824 */ /* 0x100fe200078e0a04 */
[----:B------:R-:W-:Y:S01]  /*28b0*/  ISETP.GE.AND P4, PT, R24, RZ, PT ;  /* 0x000000ff1800720c */ /* 0x000fe20003f86270 */
[----:B------:R-:W-:Y:S01]  /*28c0*/  @!P3 IMAD.IADD R44, R44, 0x1, -R4 ;  /* 0x000000012c2cb824 */ /* 0x000fe200078e0a04 */
[----:B------:R-:W-:Y:S01]  /*28d0*/  IABS R49, R43 ;  /* 0x0000002b00317213 */ /* 0x000fe20000000000 */
[----:B------:R-:W-:Y:S01]  /*28e0*/  @!P6 IMAD.MOV R42, RZ, RZ, -R42 ;  /* 0x000000ffff2ae224 */ /* 0x000fe200078e0a2a */
[C---:B------:R-:W-:Y:S01]  /*28f0*/  ISETP.GT.U32.AND P3, PT, R4.reuse, R47, PT ;  /* 0x0000002f0400720c */ /* 0x040fe20003f64070 */
[----:B------:R-:W-:Y:S01]  /*2900*/  @!P5 IMAD.IADD R45, R45, 0x1, -R4 ;  /* 0x000000012d2dd824 */ /* 0x000fe200078e0a04 */
[----:B------:R-:W-:Y:S01]  /*2910*/  ISETP.GT.U32.AND P6, PT, R4, R44, PT ;  /* 0x0000002c0400720c */ /* 0x000fe20003fc4070 */
[----:B------:R-:W-:Y:S01]  /*2920*/  IMAD.HI.U32 R24, R9, R46, RZ ;  /* 0x0000002e09187227 */ /* 0x000fe200078e00ff */
[----:B------:R-:W-:-:S03]  /*2930*/  ISETP.GE.AND P5, PT, R43, RZ, PT ;  /* 0x000000ff2b00720c */ /* 0x000fc60003fa6270 */
[----:B------:R-:W-:Y:S02]  /*2940*/  IMAD.MOV.U32 R43, RZ, RZ, R45 ;  /* 0x000000ffff2b7224 */ /* 0x000fe400078e002d */
[----:B------:R-:W-:Y:S02]  /*2950*/  IMAD.MOV R45, RZ, RZ, -R24 ;  /* 0x000000ffff2d7224 */ /* 0x000fe400078e0a18 */
[----:B------:R-:W-:Y:S02]  /*2960*/  VIADD R48, R2, 0x17 ;  /* 0x0000001702307836 */ /* 0x000fe40000000000 */
[----:B------:R-:W-:Y:S02]  /*2970*/  IMAD R46, R4, R45, R46 ;  /* 0x0000002d042e7224 */ /* 0x000fe400078e022e */
[----:B------:R-:W-:Y:S01]  /*2980*/  @!P6 IMAD.IADD R44, R44, 0x1, -R4 ;  /* 0x000000012c2ce824 */ /* 0x000fe200078e0a04 */
[----:B------:R-:W-:Y:S01]  /*2990*/  IABS R50, R48 ;  /* 0x0000003000327213 */ /* 0x000fe20000000000 */
[----:B------:R-:W-:Y:S01]  /*29a0*/  IMAD.HI.U32 R24, R9, R49, RZ ;  /* 0x0000003109187227 */ /* 0x000fe200078e00ff */
[----:B------:R-:W-:-:S03]  /*29b0*/  ISETP.GT.U32.AND P6, PT, R4, R46, PT ;  /* 0x0000002e0400720c */ /* 0x000fc60003fc4070 */
[----:B------:R-:W-:Y:S02]  /*29c0*/  @!P3 IMAD.IADD R47, R47, 0x1, -R4 ;  /* 0x000000012f2fb824 */ /* 0x000fe400078e0a04 */
[----:B------:R-:W-:Y:S01]  /*29d0*/  @!P2 IMAD.MOV R43, RZ, RZ, -R43 ;  /* 0x000000ffff2ba224 */ /* 0x000fe200078e0a2b */
[----:B------:R-:W-:Y:S01]  /*29e0*/  ISETP.GE.AND P2, PT, R48, RZ, PT ;  /* 0x000000ff3000720c */ /* 0x000fe20003f46270 */
[----:B------:R-:W-:Y:S01]  /*29f0*/  IMAD.MOV R48, RZ, RZ, -R24 ;  /* 0x000000ffff307224 */ /* 0x000fe200078e0a18 */
[----:B------:R-:W-:Y:S01]  /*2a00*/  ISETP.GT.U32.AND P3, PT, R4, R47, PT ;  /* 0x0000002f0400720c */ /* 0x000fe20003f64070 */
[----:B------:R-:W-:-:S04]  /*2a10*/  IMAD.HI.U32 R24, R9, R50, RZ ;  /* 0x0000003209187227 */ /* 0x000fc800078e00ff */
[----:B------:R-:W-:Y:S01]  /*2a20*/  @!P1 IMAD.MOV R40, RZ, RZ, -R40 ;  /* 0x000000ffff289224 */ /* 0x000fe200078e0a28 */
[----:B------:R-:W-:Y:S01]  /*2a30*/  ISETP.GE.AND P1, PT, R52, RZ, PT ;  /* 0x000000ff3400720c */ /* 0x000fe20003f26270 */
[----:B------:R-:W-:Y:S01]  /*2a40*/  IMAD.MOV R51, RZ, RZ, -R24 ;  /* 0x000000ffff337224 */ /* 0x000fe200078e0a18 */
[----:B------:R-:W-:Y:S01]  /*2a50*/  IABS R52, R54 ;  /* 0x0000003600347213 */ /* 0x000fe20000000000 */
[----:B------:R-:W-:Y:S02]  /*2a60*/  @!P6 IMAD.IADD R46, R46, 0x1, -R4 ;  /* 0x000000012e2ee824 */ /* 0x000fe400078e0a04 */
[C---:B------:R-:W-:Y:S02]  /*2a70*/  IMAD R49, R4.reuse, R48, R49 ;  /* 0x0000003004317224 */ /* 0x040fe400078e0231 */
[----:B------:R-:W-:Y:S01]  /*2a80*/  IMAD.HI.U32 R45, R9, R52, RZ ;  /* 0x00000034092d7227 */ /* 0x000fe200078e00ff */
[----:B------:R-:W-:-:S03]  /*2a90*/  ISETP.GT.U32.AND P6, PT, R4, R46, PT ;  /* 0x0000002e0400720c */ /* 0x000fc60003fc4070 */
[C---:B------:R-:W-:Y:S01]  /*2aa0*/  IMAD R48, R4.reuse, R51, R50 ;  /* 0x0000003304307224 */ /* 0x040fe200078e0232 */
[----:B------:R-:W-:Y:S01]  /*2ab0*/  IABS R50, R56 ;  /* 0x0000003800327213 */ /* 0x000fe20000000000 */
[----:B------:R-:W-:Y:S02]  /*2ac0*/  IMAD.MOV R45, RZ, RZ, -R45 ;  /* 0x000000ffff2d7224 */ /* 0x000fe400078e0a2d */
[----:B------:R-:W-:Y:S01]  /*2ad0*/  @!P3 IMAD.IADD R47, R47, 0x1, -R4 ;  /* 0x000000012f2fb824 */ /* 0x000fe200078e0a04 */
[----:B------:R-:W-:Y:S01]  /*2ae0*/  ISETP.GT.U32.AND P3, PT, R4, R48, PT ;  /* 0x000000300400720c */ /* 0x000fe20003f64070 */
[----:B------:R-:W-:-:S04]  /*2af0*/  IMAD.HI.U32 R24, R9, R50, RZ ;  /* 0x0000003209187227 */ /* 0x000fc800078e00ff */
[----:B------:R-:W-:Y:S01]  /*2b00*/  @!P0 IMAD.MOV R44, RZ, RZ, -R44 ;  /* 0x000000ffff2c8224 */ /* 0x000fe200078e0a2c */
[C---:B------:R-:W-:Y:S01]  /*2b10*/  ISETP.GT.U32.AND P0, PT, R4.reuse, R49, PT ;  /* 0x000000310400720c */ /* 0x040fe20003f04070 */
[----:B------:R-:W-:Y:S02]  /*2b20*/  IMAD R51, R4, R45, R52 ;  /* 0x0000002d04337224 */ /* 0x000fe400078e0234 */
[----:B------:R-:W-:Y:S02]  /*2b30*/  IMAD.MOV.U32 R45, RZ, RZ, R47 ;  /* 0x000000ffff2d7224 */ /* 0x000fe400078e002f */
[----:B------:R-:W-:Y:S02]  /*2b40*/  IMAD.MOV R47, RZ, RZ, -R24 ;  /* 0x000000ffff2f7224 */ /* 0x000fe400078e0a18 */
[----:B------:R-:W-:Y:S01]  /*2b50*/  @!P6 IMAD.IADD R46, R46, 0x1, -R4 ;  /* 0x000000012e2ee824 */ /* 0x000fe200078e0a04 */
[----:B------:R-:W-:Y:S01]  /*2b60*/  ISETP.GE.AND P6, PT, R54, RZ, PT ;  /* 0x000000ff3600720c */ /* 0x000fe20003fc6270 */
[----:B------:R-:W-:-:S02]  /*2b70*/  IMAD R50, R4, R47, R50 ;  /* 0x0000002f04327224 */ /* 0x000fc400078e0232 */
[----:B------:R-:W-:Y:S02]  /*2b80*/  @!P4 IMAD.MOV R46, RZ, RZ, -R46 ;  /* 0x000000ffff2ec224 */ /* 0x000fe400078e0a2e */
[--C-:B------:R-:W-:Y:S01]  /*2b90*/  @!P0 IMAD.IADD R49, R49, 0x1, -R4.reuse ;  /* 0x0000000131318824 */ /* 0x100fe200078e0a04 */
[----:B------:R-:W-:Y:S01]  /*2ba0*/  ISETP.GT.U32.AND P4, PT, R4, R50, PT ;  /* 0x000000320400720c */ /* 0x000fe20003f84070 */
[----:B------:R-:W-:Y:S02]  /*2bb0*/  @!P3 IMAD.IADD R48, R48, 0x1, -R4 ;  /* 0x000000013030b824 */ /* 0x000fe400078e0a04 */
[----:B------:R-:W-:Y:S01]  /*2bc0*/  VIADD R58, R2, 0x13 ;  /* 0x00000013023a7836 */ /* 0x000fe20000000000 */
[C---:B------:R-:W-:Y:S01]  /*2bd0*/  ISETP.GT.U32.AND P0, PT, R4.reuse, R49, PT ;  /* 0x000000310400720c */ /* 0x040fe20003f04070 */
[----:B------:R-:W-:Y:S01]  /*2be0*/  @!P1 IMAD.MOV R45, RZ, RZ, -R45 ;  /* 0x000000ffff2d9224 */ /* 0x000fe200078e0a2d */
[C---:B------:R-:W-:Y:S01]  /*2bf0*/  ISETP.GT.U32.AND P3, PT, R4.reuse, R48, PT ;  /* 0x000000300400720c */ /* 0x040fe20003f64070 */
[----:B------:R-:W-:Y:S01]  /*2c00*/  IMAD.HI.U32 R24, R9, R53, RZ ;  /* 0x0000003509187227 */ /* 0x000fe200078e00ff */
[----:B------:R-:W-:-:S02]  /*2c10*/  ISETP.GT.U32.AND P1, PT, R4, R51, PT ;  /* 0x000000330400720c */ /* 0x000fc40003f24070 */
[----:B------:R-:W-:Y:S01]  /*2c20*/  IABS R55, R58 ;  /* 0x0000003a00377213 */ /* 0x000fe20000000000 */
[----:B------:R-:W-:Y:S02]  /*2c30*/  IMAD.MOV R24, RZ, RZ, -R24 ;  /* 0x000000ffff187224 */ /* 0x000fe400078e0a18 */
[--C-:B------:R-:W-:Y:S02]  /*2c40*/  @!P4 IMAD.IADD R50, R50, 0x1, -R4.reuse ;  /* 0x000000013232c824 */ /* 0x100fe400078e0a04 */
[C---:B------:R-:W-:Y:S02]  /*2c50*/  IMAD R53, R4.reuse, R24, R53 ;  /* 0x0000001804357224 */ /* 0x040fe400078e0235 */
[--C-:B------:R-:W-:Y:S01]  /*2c60*/  @!P0 IMAD.IADD R49, R49, 0x1, -R4.reuse ;  /* 0x0000000131318824 */ /* 0x100fe200078e0a04 */
[----:B------:R-:W-:Y:S01]  /*2c70*/  ISETP.GT.U32.AND P4, PT, R4, R50, PT ;  /* 0x000000320400720c */ /* 0x000fe20003f84070 */
[----:B------:R-:W-:Y:S01]  /*2c80*/  @!P3 IMAD.IADD R48, R48, 0x1, -R4 ;  /* 0x000000013030b824 */ /* 0x000fe200078e0a04 */
[----:B------:R-:W-:Y:S01]  /*2c90*/  ISETP.GE.AND P0, PT, R56, RZ, PT ;  /* 0x000000ff3800720c */ /* 0x000fe20003f06270 */
[----:B------:R-:W-:Y:S01]  /*2ca0*/  IMAD.HI.U32 R52, R9, R55, RZ ;  /* 0x0000003709347227 */ /* 0x000fe200078e00ff */
[----:B------:R-:W-:-:S03]  /*2cb0*/  ISETP.GE.AND P3, PT, R58, RZ, PT ;  /* 0x000000ff3a00720c */ /* 0x000fc60003f66270 */
[----:B------:R-:W-:Y:S01]  /*2cc0*/  @!P2 IMAD.MOV R48, RZ, RZ, -R48 ;  /* 0x000000ffff30a224 */ /* 0x000fe200078e0a30 */
[----:B------:R-:W-:Y:S01]  /*2cd0*/  ISETP.GT.U32.AND P2, PT, R4, R53, PT ;  /* 0x000000350400720c */ /* 0x000fe20003f44070 */
[----:B------:R-:W-:Y:S02]  /*2ce0*/  @!P1 IMAD.IADD R51, R51, 0x1, -R4 ;  /* 0x0000000133339824 */ /* 0x000fe400078e0a04 */
[----:B------:R-:W-:Y:S02]  /*2cf0*/  IMAD.MOV R52, RZ, RZ, -R52 ;  /* 0x000000ffff347224 */ /* 0x000fe400078e0a34 */
[----:B------:R-:W-:Y:S01]  /*2d00*/  @!P4 IMAD.IADD R50, R50, 0x1, -R4 ;  /* 0x000000013232c824 */ /* 0x000fe200078e0a04 */
[C---:B------:R-:W-:Y:S01]  /*2d10*/  ISETP.GT.U32.AND P1, PT, R4.reuse, R51, PT ;  /* 0x000000330400720c */ /* 0x040fe20003f24070 */
[----:B------:R-:W-:Y:S02]  /*2d20*/  IMAD R55, R4, R52, R55 ;  /* 0x0000003404377224 */ /* 0x000fe400078e0237 */
[----:B------:R-:W-:-:S02]  /*2d30*/  @!P0 IMAD.MOV R50, RZ, RZ, -R50 ;  /* 0x000000ffff328224 */ /* 0x000fc400078e0a32 */
[----:B------:R-:W-:Y:S01]  /*2d40*/  VIADD R54, R2, 0x10 ;  /* 0x0000001002367836 */ /* 0x000fe20000000000 */
[----:B------:R-:W-:Y:S01]  /*2d50*/  ISETP.GT.U32.AND P0, PT, R4, R55, PT ;  /* 0x000000370400720c */ /* 0x000fe20003f04070 */
[--C-:B------:R-:W-:Y:S02]  /*2d60*/  @!P2 IMAD.IADD R53, R53, 0x1, -R4.reuse ;  /* 0x000000013535a824 */ /* 0x100fe400078e0a04 */
[----:B------:R-:W-:Y:S01]  /*2d70*/  IMAD.MOV.U32 R47, RZ, RZ, R49 ;  /* 0x000000ffff2f7224 */ /* 0x000fe200078e0031 */
[----:B------:R-:W-:Y:S01]  /*2d80*/  IABS R58, R54 ;  /* 0x00000036003a7213 */ /* 0x000fe20000000000 */
[----:B------:R-:W-:Y:S01]  /*2d90*/  VIADD R52, R2, 0x11 ;  /* 0x0000001102347836 */ /* 0x000fe20000000000 */
[----:B------:R-:W-:Y:S01]  /*2da0*/  ISETP.GT.U32.AND P2, PT, R4, R53, PT ;  /* 0x000000350400720c */ /* 0x000fe20003f44070 */
[--C-:B------:R-:W-:Y:S01]  /*2db0*/  @!P1 IMAD.IADD R51, R51, 0x1, -R4.reuse ;  /* 0x0000000133339824 */ /* 0x100fe200078e0a04 */
[----:B------:R-:W-:Y:S01]  /*2dc0*/  ISETP.GE.AND P4, PT, R54, RZ, PT ;  /* 0x000000ff3600720c */ /* 0x000fe20003f86270 */
[----:B------:R-:W-:Y:S01]  /*2dd0*/  @!P5 IMAD.MOV R47, RZ, RZ, -R47 ;  /* 0x000000ffff2fd224 */ /* 0x000fe200078e0a2f */
[----:B------:R-:W-:Y:S01]  /*2de0*/  ISETP.GE.AND P5, PT, R57, RZ, PT ;  /* 0x000000ff3900720c */ /* 0x000fe20003fa6270 */
[----:B------:R-:W-:Y:S01]  /*2df0*/  IMAD.MOV.U32 R49, RZ, RZ, R51 ;  /* 0x000000ffff317224 */ /* 0x000fe200078e0033 */
[----:B------:R-:W-:Y:S01]  /*2e00*/  IABS R57, R52 ;  /* 0x0000003400397213 */ /* 0x000fe20000000000 */
[----:B------:R-:W-:-:S02]  /*2e10*/  @!P0 IMAD.IADD R55, R55, 0x1, -R4 ;  /* 0x0000000137378824 */ /* 0x000fc400078e0a04 */
[----:B------:R-:W-:Y:S02]  /*2e20*/  VIADD R24, R2, 0x12 ;  /* 0x0000001202187836 */ /* 0x000fe40000000000 */
[----:B------:R-:W-:Y:S01]  /*2e30*/  @!P6 IMAD.MOV R49, RZ, RZ, -R49 ;  /* 0x000000ffff31e224 */ /* 0x000fe200078e0a31 */
[----:B------:R-:W-:Y:S01]  /*2e40*/  ISETP.GE.AND P6, PT, R52, RZ, PT ;  /* 0x000000ff3400720c */ /* 0x000fe20003fc6270 */
[----:B------:R-:W-:Y:S01]  /*2e50*/  IMAD.HI.U32 R52, R9, R58, RZ ;  /* 0x0000003a09347227 */ /* 0x000fe200078e00ff */
[----:B------:R-:W-:Y:S02]  /*2e60*/  ISETP.GT.U32.AND P0, PT, R4, R55, PT ;  /* 0x000000370400720c */ /* 0x000fe40003f04070 */
[----:B------:R-:W-:Y:S01]  /*2e70*/  IABS R51, R24 ;  /* 0x0000001800337213 */ /* 0x000fe20000000000 */
[----:B------:R-:W-:Y:S01]  /*2e80*/  @!P2 IMAD.IADD R53, R53, 0x1, -R4 ;  /* 0x000000013535a824 */ /* 0x000fe200078e0a04 */
[----:B------:R-:W-:Y:S01]  /*2e90*/  ISETP.GE.AND P1, PT, R24, RZ, PT ;  /* 0x000000ff1800720c */ /* 0x000fe20003f26270 */
[----:B------:R-:W-:-:S02]  /*2ea0*/  IMAD.MOV R59, RZ, RZ, -R52 ;  /* 0x000000ffff3b7224 */ /* 0x000fc400078e0a34 */
[----:B------:R-:W-:Y:S02]  /*2eb0*/  IMAD.MOV.U32 R72, RZ, RZ, R53 ;  /* 0x000000ffff487224 */ /* 0x000fe400078e0035 */
[----:B------:R-:W-:-:S04]  /*2ec0*/  IMAD.HI.U32 R24, R9, R51, RZ ;  /* 0x0000003309187227 */ /* 0x000fc800078e00ff */
[C---:B------:R-:W-:Y:S02]  /*2ed0*/  IMAD R53, R4.reuse, R59, R58 ;  /* 0x0000003b04357224 */ /* 0x040fe400078e023a */
[----:B------:R-:W-:Y:S02]  /*2ee0*/  IMAD.MOV R24, RZ, RZ, -R24 ;  /* 0x000000ffff187224 */ /* 0x000fe400078e0a18 */
[----:B------:R-:W-:Y:S01]  /*2ef0*/  @!P0 IMAD.IADD R55, R55, 0x1, -R4 ;  /* 0x0000000137378824 */ /* 0x000fe200078e0a04 */
[C---:B------:R-:W-:Y:S01]  /*2f00*/  ISETP.GT.U32.AND P0, PT, R4.reuse, R53, PT ;  /* 0x000000350400720c */ /* 0x040fe20003f04070 */
[----:B------:R-:W-:Y:S02]  /*2f10*/  IMAD R51, R4, R24, R51 ;  /* 0x0000001804337224 */ /* 0x000fe400078e0233 */
[----:B------:R-:W-:-:S03]  /*2f20*/  IMAD.HI.U32 R24, R9, R57, RZ ;  /* 0x0000003909187227 */ /* 0x000fc600078e00ff */
[----:B------:R-:W-:Y:S01]  /*2f30*/  ISETP.GT.U32.AND P2, PT, R4, R51, PT ;  /* 0x000000330400720c */ /* 0x000fe20003f44070 */
[C---:B------:R-:W-:Y:S02]  /*2f40*/  VIADD R58, R2.reuse, 0xd ;  /* 0x0000000d023a7836 */ /* 0x040fe40000000000 */
[C---:B------:R-:W-:Y:S02]  /*2f50*/  VIADD R64, R2.reuse, 0xf ;  /* 0x0000000f02407836 */ /* 0x040fe40000000000 */
[----:B------:R-:W-:Y:S02]  /*2f60*/  IMAD.MOV R24, RZ, RZ, -R24 ;  /* 0x000000ffff187224 */ /* 0x000fe400078e0a18 */
[----:B------:R-:W-:Y:S01]  /*2f70*/  IMAD.MOV.U32 R74, RZ, RZ, R55 ;  /* 0x000000ffff4a7224 */ /* 0x000fe200078e0037 */
[----:B------:R-:W-:Y:S01]  /*2f80*/  IABS R55, R58 ;  /* 0x0000003a00377213 */ /* 0x000fe20000000000 */
[----:B------:R-:W-:Y:S01]  /*2f90*/  @!P0 IMAD.IADD R53, R53, 0x1, -R4 ;  /* 0x0000000135358824 */ /* 0x000fe200078e0a04 */
[----:B------:R-:W-:Y:S01]  /*2fa0*/  IABS R60, R64 ;  /* 0x00000040003c7213 */ /* 0x000fe20000000000 */
[----:B------:R-:W-:-:S02]  /*2fb0*/  VIADD R66, R2, 0xe ;  /* 0x0000000e02427836 */ /* 0x000fc40000000000 */
[C---:B------:R-:W-:Y:S01]  /*2fc0*/  IMAD R57, R4.reuse, R24, R57 ;  /* 0x0000001804397224 */ /* 0x040fe200078e0239 */
[----:B------:R-:W-:Y:S01]  /*2fd0*/  ISETP.GT.U32.AND P0, PT, R4, R53, PT ;  /* 0x000000350400720c */ /* 0x000fe20003f04070 */
[----:B------:R-:W-:Y:S01]  /*2fe0*/  IMAD.HI.U32 R24, R9, R55, RZ ;  /* 0x0000003709187227 */ /* 0x000fe200078e00ff */
[----:B------:R-:W-:-:S03]  /*2ff0*/  IABS R62, R66 ;  /* 0x00000042003e7213 */ /* 0x000fc60000000000 */
[----:B------:R-:W-:Y:S01]  /*3000*/  @!P5 IMAD.MOV R72, RZ, RZ, -R72 ;  /* 0x000000ffff48d224 */ /* 0x000fe200078e0a48 */
[----:B------:R-:W-:Y:S01]  /*3010*/  ISETP.GT.U32.AND P5, PT, R4, R57, PT ;  /* 0x000000390400720c */ /* 0x000fe20003fa4070 */
[----:B------:R-:W-:Y:S02]  /*3020*/  @!P2 IMAD.IADD R51, R51, 0x1, -R4 ;  /* 0x000000013333a824 */ /* 0x000fe400078e0a04 */
[----:B------:R-:W-:-:S03]  /*3030*/  IMAD.HI.U32 R54, R9, R60, RZ ;  /* 0x0000003c09367227 */ /* 0x000fc600078e00ff */
[----:B------:R-:W-:Y:S01]  /*3040*/  ISETP.GT.U32.AND P2, PT, R4, R51, PT ;  /* 0x000000330400720c */ /* 0x000fe20003f44070 */
[----:B------:R-:W-:Y:S02]  /*3050*/  IMAD.MOV R24, RZ, RZ, -R24 ;  /* 0x000000ffff187224 */ /* 0x000fe400078e0a18 */
[----:B------:R-:W-:-:S04]  /*3060*/  IMAD.HI.U32 R56, R9, R62, RZ ;  /* 0x0000003e09387227 */ /* 0x000fc800078e00ff */
[----:B------:R-:W-:Y:S02]  /*3070*/  IMAD.MOV R61, RZ, RZ, -R54 ;  /* 0x000000ffff3d7224 */ /* 0x000fe400078e0a36 */
[C---:B------:R-:W-:Y:S02]  /*3080*/  IMAD R55, R4.reuse, R24, R55 ;  /* 0x0000001804377224 */ /* 0x040fe400078e0237 */
[----:B------:R-:W-:Y:S02]  /*3090*/  IMAD.MOV R63, RZ, RZ, -R56 ;  /* 0x000000ffff3f7224 */ /* 0x000fe400078e0a38 */
[C---:B------:R-:W-:Y:S02]  /*30a0*/  IMAD R59, R4.reuse, R61, R60 ;  /* 0x0000003d043b7224 */ /* 0x040fe400078e023c */
[----:B------:R-:W-:Y:S01]  /*30b0*/  @!P0 IMAD.IADD R53, R53, 0x1, -R4 ;  /* 0x0000000135358824 */ /* 0x000fe200078e0a04 */
[C---:B------:R-:W-:Y:S01]  /*30c0*/  ISETP.GT.U32.AND P0, PT, R4.reuse, R55, PT ;  /* 0x000000370400720c */ /* 0x040fe20003f04070 */
[----:B------:R-:W-:-:S02]  /*30d0*/  IMAD R61, R4, R63, R62 ;  /* 0x0000003f043d7224 */ /* 0x000fc400078e023e */
[----:B------:R-:W-:Y:S01]  /*30e0*/  @!P3 IMAD.MOV R74, RZ, RZ, -R74 ;  /* 0x000000ffff4ab224 */ /* 0x000fe200078e0a4a */
[C---:B------:R-:W-:Y:S01]  /*30f0*/  ISETP.GT.U32.AND P3, PT, R4.reuse, R59, PT ;  /* 0x0000003b0400720c */ /* 0x040fe20003f64070 */
[--C-:B------:R-:W-:Y:S02]  /*3100*/  @!P5 IMAD.IADD R57, R57, 0x1, -R4.reuse ;  /* 0x000000013939d824 */ /* 0x100fe400078e0a04 */
[--C-:B------:R-:W-:Y:S01]  /*3110*/  @!P2 IMAD.IADD R51, R51, 0x1, -R4.reuse ;  /* 0x000000013333a824 */ /* 0x100fe200078e0a04 */
[----:B------:R-:W-:Y:S01]  /*3120*/  ISETP.GT.U32.AND P2, PT, R4, R61, PT ;  /* 0x0000003d0400720c */ /* 0x000fe20003f44070 */
[----:B------:R-:W-:Y:S01]  /*3130*/  VIADD R62, R2, 0xb ;  /* 0x0000000b023e7836 */ /* 0x000fe20000000000 */
[----:B------:R-:W-:Y:S01]  /*3140*/  ISETP.GT.U32.AND P5, PT, R4, R57, PT ;  /* 0x000000390400720c */ /* 0x000fe20003fa4070 */
[C---:B------:R-:W-:Y:S02]  /*3150*/  VIADD R60, R2.reuse, 0xc ;  /* 0x0000000c023c7836 */ /* 0x040fe40000000000 */
[--C-:B------:R-:W-:Y:S01]  /*3160*/  @!P0 IMAD.IADD R55, R55, 0x1, -R4.reuse ;  /* 0x0000000137378824 */ /* 0x100fe200078e0a04 */
[----:B------:R-:W-:Y:S01]  /*3170*/  IABS R65, R62 ;  /* 0x0000003e00417213 */ /* 0x000fe20000000000 */
[----:B------:R-:W-:Y:S01]  /*3180*/  VIADD R68, R2, 0xa ;  /* 0x0000000a02447836 */ /* 0x000fe20000000000 */
[----:B------:R-:W-:Y:S01]  /*3190*/  IABS R63, R60 ;  /* 0x0000003c003f7213 */ /* 0x000fe20000000000 */
[----:B------:R-:W-:Y:S01]  /*31a0*/  @!P3 IMAD.IADD R59, R59, 0x1, -R4 ;  /* 0x000000013b3bb824 */ /* 0x000fe200078e0a04 */
[----:B------:R-:W-:Y:S01]  /*31b0*/  ISETP.GT.U32.AND P0, PT, R4, R55, PT ;  /* 0x000000370400720c */ /* 0x000fe20003f04070 */
[----:B------:R-:W-:Y:S01]  /*31c0*/  IMAD.HI.U32 R52, R9, R65, RZ ;  /* 0x0000004109347227 */ /* 0x000fe200078e00ff */
[----:B------:R-:W-:-:S02]  /*31d0*/  IABS R67, R68 ;  /* 0x0000004400437213 */ /* 0x000fc40000000000 */
[----:B------:R-:W-:Y:S01]  /*31e0*/  ISETP.GT.U32.AND P3, PT, R4, R59, PT ;  /* 0x0000003b0400720c */ /* 0x000fe20003f64070 */
[--C-:B------:R-:W-:Y:S01]  /*31f0*/  @!P5 IMAD.IADD R57, R57, 0x1, -R4.reuse ;  /* 0x000000013939d824 */ /* 0x100fe200078e0a04 */
[----:B------:R-:W-:Y:S01]  /*3200*/  ISETP.GE.AND P5, PT, R64, RZ, PT ;  /* 0x000000ff4000720c */ /* 0x000fe20003fa6270 */
[----:B------:R-:W-:Y:S02]  /*3210*/  @!P2 IMAD.IADD R61, R61, 0x1, -R4 ;  /* 0x000000013d3da824 */ /* 0x000fe400078e0a04 */
[----:B------:R-:W-:Y:S02]  /*3220*/  IMAD.MOV R52, RZ, RZ, -R52 ;  /* 0x000000ffff347224 */ /* 0x000fe400078e0a34 */
[----:B------:R-:W-:Y:S01]  /*3230*/  VIADD R64, R2, 0x9 ;  /* 0x0000000902407836 */ /* 0x000fe20000000000 */
[----:B------:R-:W-:Y:S01]  /*3240*/  ISETP.GT.U32.AND P2, PT, R4, R61, PT ;  /* 0x0000003d0400720c */ /* 0x000fe20003f44070 */
[----:B------:R-:W-:-:S03]  /*3250*/  IMAD.HI.U32 R24, R9, R63, RZ ;  /* 0x0000003f09187227 */ /* 0x000fc600078e00ff */
[----:B------:R-:W-:Y:S01]  /*3260*/  IABS R69, R64 ;  /* 0x0000004000457213 */ /* 0x000fe20000000000 */
[C---:B------:R-:W-:Y:S02]  /*3270*/  IMAD R65, R4.reuse, R52, R65 ;  /* 0x0000003404417224 */ /* 0x040fe400078e0241 */
[----:B------:R-:W-:Y:S02]  /*3280*/  IMAD.MOV R24, RZ, RZ, -R24 ;  /* 0x000000ffff187224 */ /* 0x000fe400078e0a18 */
[----:B------:R-:W-:Y:S01]  /*3290*/  @!P0 IMAD.IADD R55, R55, 0x1, -R4 ;  /* 0x0000000137378824 */ /* 0x000fe200078e0a04 */
[C---:B------:R-:W-:Y:S01]  /*32a0*/  ISETP.GT.U32.AND P0, PT, R4.reuse, R65, PT ;  /* 0x000000410400720c */ /* 0x040fe20003f04070 */
[----:B------:R-:W-:Y:S02]  /*32b0*/  IMAD R63, R4, R24, R63 ;  /* 0x00000018043f7224 */ /* 0x000fe400078e023f */
[----:B------:R-:W-:-:S04]  /*32c0*/  IMAD.HI.U32 R24, R9, R69, RZ ;  /* 0x0000004509187227 */ /* 0x000fc800078e00ff */
[----:B------:R-:W-:Y:S01]  /*32d0*/  @!P3 IMAD.IADD R59, R59, 0x1, -R4 ;  /* 0x000000013b3bb824 */ /* 0x000fe200078e0a04 */
[----:B------:R-:W-:Y:S01]  /*32e0*/  ISETP.GE.AND P3, PT, R66, RZ, PT ;  /* 0x000000ff4200720c */ /* 0x000fe20003f66270 */
[----:B------:R-:W-:Y:S02]  /*32f0*/  VIADD R66, R2, 0x8 ;  /* 0x0000000802427836 */ /* 0x000fe40000000000 */
[----:B------:R-:W-:Y:S02]  /*3300*/  IMAD.MOV R56, RZ, RZ, -R24 ;  /* 0x000000ffff387224 */ /* 0x000fe400078e0a18 */
[----:B------:R-:W-:Y:S01]  /*3310*/  @!P2 IMAD.IADD R61, R61, 0x1, -R4 ;  /* 0x000000013d3da824 */ /* 0x000fe200078e0a04 */
[----:B------:R-:W-:Y:S01]  /*3320*/  ISETP.GT.U32.AND P2, PT, R4, R63, PT ;  /* 0x0000003f0400720c */ /* 0x000fe20003f44070 */
[----:B------:R-:W-:Y:S01]  /*3330*/  IMAD.HI.U32 R54, R9, R67, RZ ;  /* 0x0000004309367227 */ /* 0x000fe200078e00ff */
[----:B------:R-:W-:-:S03]  /*3340*/  IABS R71, R66 ;  /* 0x0000004200477213 */ /* 0x000fc60000000000 */
[C---:B------:R-:W-:Y:S02]  /*3350*/  IMAD R69, R4.reuse, R56, R69 ;  /* 0x0000003804457224 */ /* 0x040fe400078e0245 */
[----:B------:R-:W-:Y:S02]  /*3360*/  IMAD.MOV R54, RZ, RZ, -R54 ;  /* 0x000000ffff367224 */ /* 0x000fe400078e0a36 */
[----:B------:R-:W-:Y:S01]  /*3370*/  @!P0 IMAD.IADD R65, R65, 0x1, -R4 ;  /* 0x0000000141418824 */ /* 0x000fe200078e0a04 */
[----:B------:R-:W-:Y:S01]  /*3380*/  ISETP.GT.U32.AND P0, PT, R4, R69, PT ;  /* 0x000000450400720c */ /* 0x000fe20003f04070 */
[----:B------:R-:W-:-:S04]  /*3390*/  IMAD.HI.U32 R24, R9, R71, RZ ;  /* 0x0000004709187227 */ /* 0x000fc800078e00ff */
[----:B------:R-:W-:Y:S02]  /*33a0*/  IMAD R67, R4, R54, R67 ;  /* 0x0000003604437224 */ /* 0x000fe400078e0243 */
[----:B------:R-:W-:Y:S02]  /*33b0*/  VIADD R70, R2, 0x7 ;  /* 0x0000000702467836 */ /* 0x000fe40000000000 */
[----:B------:R-:W-:Y:S02]  /*33c0*/  IMAD.MOV R24, RZ, RZ, -R24 ;  /* 0x000000ffff187224 */ /* 0x000fe400078e0a18 */
[----:B------:R-:W-:Y:S01]  /*33d0*/  @!P2 IMAD.IADD R63, R63, 0x1, -R4 ;  /* 0x000000013f3fa824 */ /* 0x000fe200078e0a04 */
[C---:B------:R-:W-:Y:S01]  /*33e0*/  ISETP.GT.U32.AND P2, PT, R4.reuse, R67, PT ;  /* 0x000000430400720c */ /* 0x040fe20003f44070 */
[----:B------:R-:W-:Y:S01]  /*33f0*/  IMAD R71, R4, R24, R71 ;  /* 0x0000001804477224 */ /* 0x000fe200078e0247 */
[----:B------:R-:W-:Y:S01]  /*3400*/  IABS R73, R70 ;  /* 0x0000004600497213 */ /* 0x000fe20000000000 */
[----:B------:R-:W-:-:S02]  /*3410*/  VIADD R87, R2, 0x6 ;  /* 0x0000000602577836 */ /* 0x000fc40000000000 */
[----:B------:R-:W-:Y:S01]  /*3420*/  @!P0 IMAD.IADD R69, R69, 0x1, -R4 ;  /* 0x0000000145458824 */ /* 0x000fe200078e0a04 */
[----:B------:R-:W-:Y:S01]  /*3430*/  ISETP.GT.U32.AND P0, PT, R4, R71, PT ;  /* 0x000000470400720c */ /* 0x000fe20003f04070 */
[----:B------:R-:W-:Y:S01]  /*3440*/  IMAD.HI.U32 R52, R9, R73, RZ ;  /* 0x0000004909347227 */ /* 0x000fe200078e00ff */
[----:B------:R-:W-:-:S03]  /*3450*/  IABS R75, R87 ;  /* 0x00000057004b7213 */ /* 0x000fc60000000000 */
[----:B------:R-:W-:Y:S02]  /*3460*/  IMAD.MOV R52, RZ, RZ, -R52 ;  /* 0x000000ffff347224 */ /* 0x000fe400078e0a34 */
[----:B------:R-:W-:Y:S01]  /*3470*/  @!P2 IMAD.IADD R67, R67, 0x1, -R4 ;  /* 0x000000014343a824 */ /* 0x000fe200078e0a04 */
[----:B------:R-:W-:Y:S01]  /*3480*/  ISETP.GE.AND P2, PT, R58, RZ, PT ;  /* 0x000000ff3a00720c */ /* 0x000fe20003f46270 */
[----:B------:R-:W-:Y:S01]  /*3490*/  IMAD.HI.U32 R54, R9, R75, RZ ;  /* 0x0000004b09367227 */ /* 0x000fe200078e00ff */
[----:B------:R-:W-:-:S03]  /*34a0*/  IABS R58, R2 ;  /* 0x00000002003a7213 */ /* 0x000fc60000000000 */
[----:B------:R-:W-:Y:S02]  /*34b0*/  IMAD R73, R4, R52, R73 ;  /* 0x0000003404497224 */ /* 0x000fe400078e0249 */
[----:B------:R-:W-:Y:S02]  /*34c0*/  VIADD R89, R2, 0x5 ;  /* 0x0000000502597836 */ /* 0x000fe40000000000 */
[----:B------:R-:W-:Y:S02]  /*34d0*/  IMAD.MOV R54, RZ, RZ, -R54 ;  /* 0x000000ffff367224 */ /* 0x000fe400078e0a36 */
[----:B------:R-:W-:Y:S01]  /*34e0*/  @!P0 IMAD.IADD R71, R71, 0x1, -R4 ;  /* 0x0000000147478824 */ /* 0x000fe200078e0a04 */
[C---:B------:R-:W-:Y:S01]  /*34f0*/  ISETP.GT.U32.AND P0, PT, R4.reuse, R73, PT ;  /* 0x000000490400720c */ /* 0x040fe20003f04070 */
[----:B------:R-:W-:Y:S01]  /*3500*/  IMAD R75, R4, R54, R75 ;  /* 0x00000036044b7224 */ /* 0x000fe200078e024b */
[----:B------:R-:W-:Y:S01]  /*3510*/  IABS R77, R89 ;  /* 0x00000059004d7213 */ /* 0x000fe20000000000 */
[----:B------:R-:W-:-:S02]  /*3520*/  IMAD.MOV.U32 R84, RZ, RZ, R55 ;  /* 0x000000ffff547224 */ /* 0x000fc400078e0037 */
[C---:B------:R-:W-:Y:S02]  /*3530*/  VIADD R91, R2.reuse, 0x4 ;  /* 0x00000004025b7836 */ /* 0x040fe40000000000 */
[C---:B------:R-:W-:Y:S02]  /*3540*/  VIADD R93, R2.reuse, 0x3 ;  /* 0x00000003025d7836 */ /* 0x040fe40000000000 */
[C---:B------:R-:W-:Y:S01]  /*3550*/  VIADD R94, R2.reuse, 0x2 ;  /* 0x00000002025e7836 */ /* 0x040fe20000000000 */
[----:B------:R-:W-:Y:S01]  /*3560*/  IABS R79, R91 ;  /* 0x0000005b004f7213 */ /* 0x000fe20000000000 */
[----:B------:R-:W-:Y:S01]  /*3570*/  VIADD R95, R2, 0x1 ;  /* 0x00000001025f7836 */ /* 0x000fe20000000000 */
[----:B------:R-:W-:Y:S01]  /*3580*/  IABS R81, R93 ;  /* 0x0000005d00517213 */ /* 0x000fe20000000000 */
[----:B------:R-:W-:Y:S01]  /*3590*/  IMAD.HI.U32 R56, R9, R77, RZ ;  /* 0x0000004d09387227 */ /* 0x000fe200078e00ff */
[----:B------:R-:W-:Y:S02]  /*35a0*/  IABS R83, R94 ;  /* 0x0000005e00537213 */ /* 0x000fe40000000000 */
[----:B------:R-:W-:Y:S01]  /*35b0*/  IABS R85, R95 ;  /* 0x0000005f00557213 */ /* 0x000fe20000000000 */
[----:B------:R-:W-:Y:S01]  /*35c0*/  @!P2 IMAD.MOV R84, RZ, RZ, -R84 ;  /* 0x000000ffff54a224 */ /* 0x000fe200078e0a54 */
[----:B------:R-:W-:Y:S01]  /*35d0*/  ISETP.GT.U32.AND P2, PT, R4, R75, PT ;  /* 0x0000004b0400720c */ /* 0x000fe20003f44070 */
[----:B------:R-:W-:-:S02]  /*35e0*/  IMAD.MOV.U32 R76, RZ, RZ, R57 ;  /* 0x000000ffff4c7224 */ /* 0x000fc400078e0039 */
[----:B------:R-:W-:Y:S02]  /*35f0*/  IMAD.MOV.U32 R78, RZ, RZ, R53 ;  /* 0x000000ffff4e7224 */ /* 0x000fe400078e0035 */
[----:B------:R-:W-:Y:S02]  /*3600*/  IMAD.MOV.U32 R80, RZ, RZ, R59 ;  /* 0x000000ffff507224 */ /* 0x000fe400078e003b */
[----:B------:R-:W-:Y:S02]  /*3610*/  IMAD.MOV R56, RZ, RZ, -R56 ;  /* 0x000000ffff387224 */ /* 0x000fe400078e0a38 */
[----:B------:R-:W-:Y:S01]  /*3620*/  @!P0 IMAD.IADD R73, R73, 0x1, -R4 ;  /* 0x0000000149498824 */ /* 0x000fe200078e0a04 */
[C---:B------:R-:W-:Y:S01]  /*3630*/  ISETP.GT.U32.AND P0, PT, R4.reuse, R63, PT ;  /* 0x0000003f0400720c */ /* 0x040fe20003f04070 */
[----:B------:R-:W-:Y:S01]  /*3640*/  @!P1 IMAD.MOV R51, RZ, RZ, -R51 ;  /* 0x000000ffff339224 */ /* 0x000fe200078e0a33 */
[C---:B------:R-:W-:Y:S01]  /*3650*/  ISETP.GT.U32.AND P1, PT, R4.reuse, R65, PT ;  /* 0x000000410400720c */ /* 0x040fe20003f24070 */
[----:B------:R-:W-:Y:S01]  /*3660*/  @!P6 IMAD.MOV R76, RZ, RZ, -R76 ;  /* 0x000000ffff4ce224 */ /* 0x000fe200078e0a4c */
[C---:B------:R-:W-:Y:S01]  /*3670*/  ISETP.GT.U32.AND P6, PT, R4.reuse, R71, PT ;  /* 0x000000470400720c */ /* 0x040fe20003fc4070 */
[----:B------:R-:W-:Y:S01]  /*3680*/  @!P4 IMAD.MOV R78, RZ, RZ, -R78 ;  /* 0x000000ffff4ec224 */ /* 0x000fe200078e0a4e */
[C---:B------:R-:W-:Y:S01]  /*3690*/  ISETP.GT.U32.AND P4, PT, R4.reuse, R67, PT ;  /* 0x000000430400720c */ /* 0x040fe20003f84070 */
[----:B------:R-:W-:Y:S01]  /*36a0*/  @!P5 IMAD.MOV R80, RZ, RZ, -R80 ;  /* 0x000000ffff50d224 */ /* 0x000fe200078e0a50 */
[C---:B------:R-:W-:Y:S01]  /*36b0*/  ISETP.GT.U32.AND P5, PT, R4.reuse, R69, PT ;  /* 0x000000450400720c */ /* 0x040fe20003fa4070 */
[----:B------:R-:W-:-:S02]  /*36c0*/  IMAD R77, R4, R56, R77 ;  /* 0x00000038044d7224 */ /* 0x000fc400078e024d */
[----:B------:R-:W-:-:S04]  /*36d0*/  IMAD.HI.U32 R24, R9, R79, RZ ;  /* 0x0000004f09187227 */ /* 0x000fc800078e00ff */
[----:B------:R-:W-:-:S04]  /*36e0*/  IMAD.HI.U32 R52, R9, R81, RZ ;  /* 0x0000005109347227 */ /* 0x000fc800078e00ff */
[----:B------:R-:W-:-:S04]  /*36f0*/  IMAD.HI.U32 R54, R9, R83, RZ ;  /* 0x0000005309367227 */ /* 0x000fc800078e00ff */
[----:B------:R-:W-:-:S04]  /*3700*/  IMAD.HI.U32 R56, R9, R85, RZ ;  /* 0x0000005509387227 */ /* 0x000fc800078e00ff */
[----:B------:R-:W-:Y:S02]  /*3710*/  IMAD.MOV R24, RZ, RZ, -R24 ;  /* 0x000000ffff187224 */ /* 0x000fe400078e0a18 */
[----:B------:R-:W-:Y:S02]  /*3720*/  IMAD.MOV R52, RZ, RZ, -R52 ;  /* 0x000000ffff347224 */ /* 0x000fe400078e0a34 */
[----:B------:R-:W-:Y:S02]  /*3730*/  IMAD.MOV R54, RZ, RZ, -R54 ;  /* 0x000000ffff367224 */ /* 0x000fe400078e0a36 */
[----:B------:R-:W-:Y:S02]  /*3740*/  IMAD.MOV R56, RZ, RZ, -R56 ;  /* 0x000000ffff387224 */ /* 0x000fe400078e0a38 */
[----:B------:R-:W-:Y:S02]  /*3750*/  IMAD.MOV.U32 R82, RZ, RZ, R61 ;  /* 0x000000ffff527224 */ /* 0x000fe400078e003d */
[----:B------:R-:W-:Y:S01]  /*3760*/  @!P2 IMAD.IADD R75, R75, 0x1, -R4 ;  /* 0x000000014b4ba824 */ /* 0x000fe200078e0a04 */
[----:B------:R-:W-:Y:S01]  /*3770*/  ISETP.GE.AND P2, PT, R60, RZ, PT ;  /* 0x000000ff3c00720c */ /* 0x000fe20003f46270 */
[----:B------:R-:W-:-:S02]  /*3780*/  IMAD R79, R4, R24, R79 ;  /* 0x00000018044f7224 */ /* 0x000fc400078e024f */
[C---:B------:R-:W-:Y:S02]  /*3790*/  IMAD R81, R4.reuse, R52, R81 ;  /* 0x0000003404517224 */ /* 0x040fe400078e0251 */
[C---:B------:R-:W-:Y:S02]  /*37a0*/  IMAD R83, R4.reuse, R54, R83 ;  /* 0x0000003604537224 */ /* 0x040fe400078e0253 */
[C---:B------:R-:W-:Y:S02]  /*37b0*/  IMAD R85, R4.reuse, R56, R85 ;  /* 0x0000003804557224 */ /* 0x040fe400078e0255 */
[----:B------:R-:W-:Y:S01]  /*37c0*/  @!P3 IMAD.MOV R82, RZ, RZ, -R82 ;  /* 0x000000ffff52b224 */ /* 0x000fe200078e0a52 */
[----:B------:R-:W-:Y:S01]  /*37d0*/  ISETP.GT.U32.AND P3, PT, R4, R73, PT ;  /* 0x000000490400720c */ /* 0x000fe20003f64070 */
[----:B------:R-:W-:-:S04]  /*37e0*/  IMAD.HI.U32 R9, R9, R58, RZ ;  /* 0x0000003a09097227 */ /* 0x000fc800078e00ff */
[--C-:B------:R-:W-:Y:S01]  /*37f0*/  @!P0 IMAD.IADD R63, R63, 0x1, -R4.reuse ;  /* 0x000000013f3f8824 */ /* 0x100fe200078e0a04 */
[C---:B------:R-:W-:Y:S01]  /*3800*/  ISETP.GT.U32.AND P0, PT, R4.reuse, R77, PT ;  /* 0x0000004d0400720c */ /* 0x040fe20003f04070 */
[--C-:B------:R-:W-:Y:S01]  /*3810*/  @!P1 IMAD.IADD R65, R65, 0x1, -R4.reuse ;  /* 0x0000000141419824 */ /* 0x100fe200078e0a04 */
[C---:B------:R-:W-:Y:S01]  /*3820*/  ISETP.GT.U32.AND P1, PT, R4.reuse, R79, PT ;  /* 0x0000004f0400720c */ /* 0x040fe20003f24070 */
[--C-:B------:R-:W-:Y:S01]  /*3830*/  @!P4 IMAD.IADD R67, R67, 0x1, -R4.reuse ;  /* 0x000000014343c824 */ /* 0x100fe200078e0a04 */
[C---:B------:R-:W-:Y:S01]  /*3840*/  ISETP.GT.U32.AND P4, PT, R4.reuse, R81, PT ;  /* 0x000000510400720c */ /* 0x040fe20003f84070 */
[--C-:B------:R-:W-:Y:S01]  /*3850*/  @!P5 IMAD.IADD R69, R69, 0x1, -R4.reuse ;  /* 0x000000014545d824 */ /* 0x100fe200078e0a04 */
[C---:B------:R-:W-:Y:S01]  /*3860*/  ISETP.GT.U32.AND P5, PT, R4.reuse, R83, PT ;  /* 0x000000530400720c */ /* 0x040fe20003fa4070 */
[----:B------:R-:W-:Y:S01]  /*3870*/  @!P6 IMAD.IADD R71, R71, 0x1, -R4 ;  /* 0x000000014747e824 */ /* 0x000fe200078e0a04 */
[----:B------:R-:W-:Y:S01]  /*3880*/  ISETP.GT.U32.AND P6, PT, R4, R85, PT ;  /* 0x000000550400720c */ /* 0x000fe20003fc4070 */
[----:B------:R-:W-:-:S02]  /*3890*/  IMAD.MOV R9, RZ, RZ, -R9 ;  /* 0x000000ffff097224 */ /* 0x000fc400078e0a09 */
[----:B------:R-:W-:Y:S02]  /*38a0*/  IMAD.MOV.U32 R86, RZ, RZ, R63 ;  /* 0x000000ffff567224 */ /* 0x000fe400078e003f */
[C---:B------:R-:W-:Y:S01]  /*38b0*/  IMAD R53, R4.reuse, R9, R58 ;  /* 0x0000000904357224 */ /* 0x040fe200078e023a */
[----:B------:R-:W-:Y:S01]  /*38c0*/  LOP3.LUT R9, RZ, R25, RZ, 0x33, !PT ;  /* 0x00000019ff097212 */ /* 0x000fe200078e33ff */
[----:B------:R-:W-:Y:S01]  /*38d0*/  @!P2 IMAD.MOV R86, RZ, RZ, -R86 ;  /* 0x000000ffff56a224 */ /* 0x000fe200078e0a56 */
[C---:B------:R-:W-:Y:S01]  /*38e0*/  ISETP.GT.U32.AND P2, PT, R4.reuse, R75, PT ;  /* 0x0000004b0400720c */ /* 0x040fe20003f44070 */
[--C-:B------:R-:W-:Y:S01]  /*38f0*/  @!P3 IMAD.IADD R73, R73, 0x1, -R4.reuse ;  /* 0x000000014949b824 */ /* 0x100fe200078e0a04 */
[----:B------:R-:W-:Y:S01]  /*3900*/  ISETP.GT.U32.AND P3, PT, R4, R53, PT ;  /* 0x000000350400720c */ /* 0x000fe20003f64070 */
[--C-:B------:R-:W-:Y:S01]  /*3910*/  @!P0 IMAD.IADD R77, R77, 0x1, -R4.reuse ;  /* 0x000000014d4d8824 */ /* 0x100fe200078e0a04 */
[----:B------:R-:W-:Y:S01]  /*3920*/  ISETP.GE.AND P0, PT, R62, RZ, PT ;  /* 0x000000ff3e00720c */ /* 0x000fe20003f06270 */
        /* <DEDUP_REMOVED lines=10> */
[----:B------:R-:W-:Y:S01]  /*39d0*/  @!P3 IMAD.IADD R53, R53, 0x1, -R4 ;  /* 0x000000013535b824 */ /* 0x000fe200078e0a04 */
[----:B------:R-:W-:Y:S01]  /*39e0*/  ISETP.GT.U32.AND P3, PT, R4, R81, PT ;  /* 0x000000510400720c */ /* 0x000fe20003f64070 */
[----:B------:R-:W-:-:S02]  /*39f0*/  IMAD.MOV.U32 R88, RZ, RZ, R65 ;  /* 0x000000ffff587224 */ /* 0x000fc400078e0041 */
[----:B------:R-:W-:Y:S02]  /*3a00*/  IMAD.MOV.U32 R90, RZ, RZ, R67 ;  /* 0x000000ffff5a7224 */ /* 0x000fe400078e0043 */
[----:B------:R-:W-:Y:S02]  /*3a10*/  IMAD.MOV.U32 R92, RZ, RZ, R69 ;  /* 0x000000ffff5c7224 */ /* 0x000fe400078e0045 */
        /* <DEDUP_REMOVED lines=9> */
[----:B------:R-:W-:Y:S01]  /*3ab0*/  ISETP.GT.U32.AND P6, PT, R4, R85, PT ;  /* 0x000000550400720c */ /* 0x000fe20003fc4070 */
[----:B------:R-:W-:Y:S01]  /*3ac0*/  @!P2 IMAD.MOV R75, RZ, RZ, -R75 ;  /* 0x000000ffff4ba224 */ /* 0x000fe200078e0a4b */
[----:B------:R-:W-:Y:S01]  /*3ad0*/  ISETP.NE.AND P2, PT, R25, RZ, PT ;  /* 0x000000ff1900720c */ /* 0x000fe20003f45270 */
[--C-:B------:R-:W-:Y:S01]  /*3ae0*/  @!P3 IMAD.IADD R81, R81, 0x1, -R4.reuse ;  /* 0x000000015151b824 */ /* 0x100fe200078e0a04 */
[----:B------:R-:W0:Y:S01]  /*3af0*/  LDC.64 R24, c[0x0][0x218] ;  /* 0x00008600ff187b82 */ /* 0x000e220000000a00 */
        /* <DEDUP_REMOVED lines=9> */
[----:B------:R-:W-:Y:S01]  /*3b90*/  ISETP.GE.AND P6, PT, R95, RZ, PT ;  /* 0x000000ff5f00720c */ /* 0x000fe20003fc6270 */
[----:B------:R-:W-:Y:S01]  /*3ba0*/  IMAD.MOV.U32 R94, RZ, RZ, R53 ;  /* 0x000000ffff5e7224 */ /* 0x000fe200078e0035 */
[----:B------:R-:W-:Y:S01]  /*3bb0*/  ISETP.GE.AND P5, PT, R2, RZ, PT ;  /* 0x000000ff0200720c */ /* 0x000fe20003fa6270 */
[----:B------:R-:W-:Y:S01]  /*3bc0*/  IMAD.SHL.U32 R108, R133, 0x10, RZ ;  /* 0x00000010856c7824 */ /* 0x000fe200078e00ff */
[C---:B------:R-:W-:Y:S01]  /*3bd0*/  SEL R68, R9.reuse, R43, !P2 ;  /* 0x0000002b09447207 */ /* 0x040fe20005000000 */
[----:B------:R-:W-:Y:S01]  /*3be0*/  @!P0 IMAD.MOV R77, RZ, RZ, -R77 ;  /* 0x000000ffff4d8224 */ /* 0x000fe200078e0a4d */
        /* <DEDUP_REMOVED lines=10> */
[----:B------:R-:W-:Y:S01]  /*3c90*/  SEL R4, R9, R26, !P2 ;  /* 0x0000001a09047207 */ /* 0x000fe20005000000 */
[----:B------:R-:W-:Y:S01]  /*3ca0*/  IMAD R43, R43, UR4, RZ ;  /* 0x000000042b2b7c24 */ /* 0x000fe2000f8e02ff */
[----:B------:R-:W-:Y:S01]  /*3cb0*/  SEL R53, R9, R28, !P2 ;  /* 0x0000001c09357207 */ /* 0x000fe20005000000 */
[----:B------:R-:W-:Y:S01]  /*3cc0*/  IMAD R47, R47, UR4, RZ ;  /* 0x000000042f2f7c24 */ /* 0x000fe2000f8e02ff */
[C---:B------:R-:W-:Y:S01]  /*3cd0*/  SEL R54, R9.reuse, R29, !P2 ;  /* 0x0000001d09367207 */ /* 0x040fe20005000000 */
[----:B------:R-:W-:Y:S01]  /*3ce0*/  IMAD R97, R4, UR4, RZ ;  /* 0x0000000404617c24 */ /* 0x000fe2000f8e02ff */
[C---:B------:R-:W-:Y:S01]  /*3cf0*/  SEL R55, R9.reuse, R30, !P2 ;  /* 0x0000001e09377207 */ /* 0x040fe20005000000 */
[----:B------:R-:W-:Y:S01]  /*3d00*/  IMAD R101, R52, UR4, RZ ;  /* 0x0000000434657c24 */ /* 0x000fe2000f8e02ff */
[C---:B------:R-:W-:Y:S01]  /*3d10*/  SEL R56, R9.reuse, R31, !P2 ;  /* 0x0000001f09387207 */ /* 0x040fe20005000000 */
[----:B------:R-:W-:Y:S01]  /*3d20*/  IMAD R105, R54, UR4, RZ ;  /* 0x0000000436697c24 */ /* 0x000fe2000f8e02ff */
[----:B------:R-:W-:Y:S01]  /*3d30*/  SEL R57, R9, R32, !P2 ;  /* 0x0000002009397207 */ /* 0x000fe20005000000 */
        /* <DEDUP_REMOVED lines=44> */
[----:B------:R-:W-:Y:S01]  /*4000*/  STL [R1+0x4], R108 ;  /* 0x0000046c01007387 */ /* 0x000fe20000100800 */
[C---:B------:R-:W-:Y:S01]  /*4010*/  SEL R16, R9.reuse, R16, !P2 ;  /* 0x0000001009107207 */ /* 0x040fe20005000000 */
        /* <DEDUP_REMOVED lines=31> */
[----:B------:R-:W-:Y:S01]  /*4210*/  SEL R38, R9, R84, !P2 ;  /* 0x0000005409267207 */ /* 0x000fe20005000000 */
[----:B------:R-:W-:Y:S01]  /*4220*/  IMAD R45, R45, UR4, RZ ;  /* 0x000000042d2d7c24 */ /* 0x000fe2000f8e02ff */
[C---:B------:R-:W-:Y:S01]  /*4230*/  SEL R42, R9.reuse, R86, !P2 ;  /* 0x00000056092a7207 */ /* 0x040fe20005000000 */
[----:B------:R-:W-:Y:S01]  /*4240*/  IMAD R53, R82, UR4, RZ ;  /* 0x0000000452357c24 */ /* 0x000fe2000f8e02ff */
[----:B------:R-:W-:-:S02]  /*4250*/  SEL R39, R9, R88, !P2 ;  /* 0x0000005809277207 */ /* 0x000fc40005000000 */
[C---:B------:R-:W-:Y:S02]  /*4260*/  SEL R41, R9.reuse, R90, !P2 ;  /* 0x0000005a09297207 */ /* 0x040fe40005000000 */
[C---:B------:R-:W-:Y:S02]  /*4270*/  SEL R30, R9.reuse, R92, !P2 ;  /* 0x0000005c091e7207 */ /* 0x040fe40005000000 */
[C---:B------:R-:W-:Y:S02]  /*4280*/  SEL R33, R9.reuse, R71, !P2 ;  /* 0x0000004709217207 */ /* 0x040fe40005000000 */
        /* <DEDUP_REMOVED lines=16> */
[-C--:B0-----:R-:W-:Y:S01]  /*4390*/  IADD3 R9, P1, R43, R24.reuse, RZ ;  /* 0x000000182b097210 */ /* 0x081fe20007f3e0ff */
[----:B------:R-:W-:Y:S01]  /*43a0*/  IMAD R203, R31, UR4, RZ ;  /* 0x000000041fcb7c24 */ /* 0x000fe2000f8e02ff */
[----:B------:R-:W-:Y:S01]  /*43b0*/  IADD3 R104, P5, R5, R24, RZ ;  /* 0x0000001805687210 */ /* 0x000fe20007fbe0ff */
[----:B------:R-:W-:Y:S01]  /*43c0*/  IMAD R37, R37, UR4, RZ ;  /* 0x0000000425257c24 */ /* 0x000fe2000f8e02ff */
[----:B------:R-:W-:-:S02]  /*43d0*/  R2UR UR58, R9 ;  /* 0x00000000093a72ca */ /* 0x000fc400000e0000 */
[-C--:B------:R-:W-:Y:S02]  /*43e0*/  IADD3 R9, P2, R47, R24.reuse, RZ ;  /* 0x000000182f097210 */ /* 0x080fe40007f5e0ff */
[-C--:B------:R-:W-:Y:S02]  /*43f0*/  IADD3 R71, P4, R51, R24.reuse, RZ ;  /* 0x0000001833477210 */ /* 0x080fe40007f9e0ff */
[----:B------:R-:W-:Y:S01]  /*4400*/  R2UR UR54, R9 ;  /* 0x00000000093672ca */ /* 0x000fe200000e0000 */
[----:B------:R-:W-:Y:S01]  /*4410*/  IMAD R9, R6, UR4, RZ ;  /* 0x0000000406097c24 */ /* 0x000fe2000f8e02ff */
[----:B------:R-:W-:Y:S02]  /*4420*/  SHF.R.S32.HI R6, RZ, 0x1f, R5 ;  /* 0x0000001fff067819 */ /* 0x000fe40000011405 */
[----:B------:R-:W-:Y:S02]  /*4430*/  SHF.R.S32.HI R10, RZ, 0x1f, R7 ;  /* 0x0000001fff0a7819 */ /* 0x000fe40000011407 */
[----:B------:R-:W-:Y:S01]  /*4440*/  R2UR UR56, R71 ;  /* 0x00000000473872ca */ /* 0x000fe200000e0000 */
[----:B------:R-:W-:Y:S01]  /*4450*/  IMAD.X R15, R6, 0x1, R25, P5 ;  /* 0x00000001060f7824 */ /* 0x000fe200028e0619 */
[----:B------:R-:W-:Y:S01]  /*4460*/  IADD3 R5, P5, R7, R24, RZ ;  /* 0x0000001807057210 */ /* 0x000fe20007fbe0ff */
[----:B------:R-:W-:Y:S01]  /*4470*/  IMAD R71, R8, UR4, RZ ;  /* 0x0000000408477c24 */ /* 0x000fe2000f8e02ff */
[----:B------:R-:W-:-:S02]  /*4480*/  SHF.R.S32.HI R8, RZ, 0x1f, R9 ;  /* 0x0000001fff087819 */ /* 0x000fc40000011409 */
[-C--:B------:R-:W-:Y:S01]  /*4490*/  IADD3 R4, P6, R9, R24.reuse, RZ ;  /* 0x0000001809047210 */ /* 0x080fe20007fde0ff */
[----:B------:R-:W-:Y:S01]  /*44a0*/  IMAD.X R19, R10, 0x1, R25, P5 ;  /* 0x000000010a137824 */ /* 0x000fe200028e0619 */
[----:B------:R-:W-:Y:S02]  /*44b0*/  SHF.R.S32.HI R14, RZ, 0x1f, R11 ;  /* 0x0000001fff0e7819 */ /* 0x000fe4000001140b */
[-C--:B------:R-:W-:Y:S01]  /*44c0*/  IADD3 R9, P5, R11, R24.reuse, RZ ;  /* 0x000000180b097210 */ /* 0x080fe20007fbe0ff */
[----:B------:R-:W-:Y:S01]  /*44d0*/  IMAD.X R17, R8, 0x1, R25, P6 ;  /* 0x0000000108117824 */ /* 0x000fe200030e0619 */
[----:B------:R-:W-:Y:S02]  /*44e0*/  SHF.R.S32.HI R18, RZ, 0x1f, R75 ;  /* 0x0000001fff127819 */ /* 0x000fe4000001144b */
[----:B------:R-:W-:Y:S01]  /*44f0*/  SHF.R.S32.HI R12, RZ, 0x1f, R71 ;  /* 0x0000001fff0c7819 */ /* 0x000fe20000011447 */
[----:B------:R-:W-:Y:S01]  /*4500*/  IMAD.X R23, R14, 0x1, R25, P5 ;  /* 0x000000010e177824 */ /* 0x000fe200028e0619 */
[----:B------:R-:W-:-:S02]  /*4510*/  IADD3 R13, P5, R75, R24, RZ ;  /* 0x000000184b0d7210 */ /* 0x000fc40007fbe0ff */
[-C--:B------:R-:W-:Y:S02]  /*4520*/  IADD3 R7, P6, R71, R24.reuse, RZ ;  /* 0x0000001847077210 */ /* 0x080fe40007fde0ff */
[----:B------:R-:W-:Y:S01]  /*4530*/  SHF.R.S32.HI R22, RZ, 0x1f, R79 ;  /* 0x0000001fff167819 */ /* 0x000fe2000001144f */
[--C-:B------:R-:W-:Y:S01]  /*4540*/  IMAD.X R59, R18, 0x1, R25.reuse, P5 ;  /* 0x00000001123b7824 */ /* 0x100fe200028e0619 */
[-C--:B------:R-:W-:Y:S01]  /*4550*/  IADD3 R8, P5, R79, R24.reuse, RZ ;  /* 0x000000184f087210 */ /* 0x080fe20007fbe0ff */
[----:B------:R-:W-:Y:S01]  /*4560*/  IMAD.X R21, R12, 0x1, R25, P6 ;  /* 0x000000010c157824 */ /* 0x000fe200030e0619 */
[----:B------:R-:W-:Y:S02]  /*4570*/  SHF.R.S32.HI R16, RZ, 0x1f, R73 ;  /* 0x0000001fff107819 */ /* 0x000fe40000011449 */
[----:B------:R-:W-:Y:S01]  /*4580*/  IADD3 R11, P6, R73, R24, RZ ;  /* 0x00000018490b7210 */ /* 0x000fe20007fde0ff */
[----:B------:R-:W-:Y:S01]  /*4590*/  IMAD.X R63, R22, 0x1, R25, P5 ;  /* 0x00000001163f7824 */ /* 0x000fe200028e0619 */
[----:B------:R-:W-:-:S02]  /*45a0*/  SHF.R.S32.HI R46, RZ, 0x1f, R83 ;  /* 0x0000001fff2e7819 */ /* 0x000fc40000011453 */
[-C--:B------:R-:W-:Y:S01]  /*45b0*/  IADD3 R12, P5, R83, R24.reuse, RZ ;  /* 0x00000018530c7210 */ /* 0x080fe20007fbe0ff */
[----:B------:R-:W-:Y:S01]  /*45c0*/  IMAD.X R57, R16, 0x1, R25, P6 ;  /* 0x0000000110397824 */ /* 0x000fe200030e0619 */
[-C--:B------:R-:W-:Y:S02]  /*45d0*/  IADD3 R50, P3, R45, R24.reuse, RZ ;  /* 0x000000182d327210 */ /* 0x080fe40007f7e0ff */
[----:B------:R-:W-:Y:S01]  /*45e0*/  SHF.R.S32.HI R20, RZ, 0x1f, R77 ;  /* 0x0000001fff147819 */ /* 0x000fe2000001144d */
[----:B------:R-:W-:Y:S01]  /*45f0*/  IMAD.X R67, R46, 0x1, R25, P5 ;  /* 0x000000012e437824 */ /* 0x000fe200028e0619 */
[-C--:B------:R-:W-:Y:S02]  /*4600*/  IADD3 R6, P6, R77, R24.reuse, RZ ;  /* 0x000000184d067210 */ /* 0x080fe40007fde0ff */
[----:B------:R-:W-:Y:S02]  /*4610*/  R2UR UR55, R50 ;  /* 0x00000000323772ca */ /* 0x000fe400000e0000 */
[----:B------:R-:W-:Y:S01]  /*4620*/  SHF.R.S32.HI R50, RZ, 0x1f, R87 ;  /* 0x0000001fff327819 */ /* 0x000fe20000011457 */
[----:B------:R-:W-:Y:S01]  /*4630*/  IMAD.X R61, R20, 0x1, R25, P6 ;  /* 0x00000001143d7824 */ /* 0x000fe200030e0619 */
[----:B------:R-:W-:-:S02]  /*4640*/  IADD3 R16, P5, R87, R24, RZ ;  /* 0x0000001857107210 */ /* 0x000fc40007fbe0ff */
[----:B------:R-:W-:Y:S02]  /*4650*/  SHF.R.S32.HI R44, RZ, 0x1f, R81 ;  /* 0x0000001fff2c7819 */ /* 0x000fe40000011451 */
[-C--:B------:R-:W-:Y:S01]  /*4660*/  IADD3 R10, P6, R81, R24.reuse, RZ ;  /* 0x00000018510a7210 */ /* 0x080fe20007fde0ff */
[----:B------:R-:W-:Y:S01]  /*4670*/  IMAD.X R71, R50, 0x1, R25, P5 ;  /* 0x0000000132477824 */ /* 0x000fe200028e0619 */
[----:B------:R-:W-:Y:S02]  /*4680*/  SHF.R.S32.HI R54, RZ, 0x1f, R91 ;  /* 0x0000001fff367819 */ /* 0x000fe4000001145b */
        /* <DEDUP_REMOVED lines=20> */
[----:B------:R-:W-:Y:S01]  /*47d0*/  SHF.R.S32.HI R62, RZ, 0x1f, R97 ;  /* 0x0000001fff3e7819 */ /* 0x000fe20000011461 */
[----:B------:R-:W-:Y:S01]  /*47e0*/  IMAD R103, R39, UR4, RZ ;  /* 0x0000000427677c24 */ /* 0x000fe2000f8e02ff */
[----:B------:R-:W-:Y:S01]  /*47f0*/  IADD3 R58, P6, R97, R24, RZ ;  /* 0x00000018613a7210 */ /* 0x000fe20007fde0ff */
[----:B------:R-:W-:Y:S01]  /*4800*/  IMAD.X R87, R68, 0x1, R25, P5 ;  /* 0x0000000144577824 */ /* 0x000fe200028e0619 */
[----:B------:R-:W-:-:S02]  /*4810*/  SHF.R.S32.HI R90, RZ, 0x1f, R55 ;  /* 0x0000001fff5a7819 */ /* 0x000fc40000011437 */
[-C--:B------:R-:W-:Y:S01]  /*4820*/  IADD3 R68, P5, R55, R24.reuse, RZ ;  /* 0x0000001837447210 */ /* 0x080fe20007fbe0ff */
[----:B------:R-:W-:Y:S01]  /*4830*/  IMAD.X R81, R62, 0x1, R25, P6 ;  /* 0x000000013e517824 */ /* 0x000fe200030e0619 */
[-C--:B------:R-:W-:Y:S01]  /*4840*/  IADD3 R72, P0, R49, R24.reuse, RZ ;  /* 0x0000001831487210 */ /* 0x080fe20007f1e0ff */
[----:B------:R-:W-:Y:S01]  /*4850*/  IMAD R55, R42, UR4, RZ ;  /* 0x000000042a377c24 */ /* 0x000fe2000f8e02ff */
[----:B------:R-:W-:Y:S01]  /*4860*/  SHF.R.S32.HI R66, RZ, 0x1f, R101 ;  /* 0x0000001fff427819 */ /* 0x000fe20000011465 */
[----:B------:R-:W-:Y:S01]  /*4870*/  IMAD.X R90, R90, 0x1, R25, P5 ;  /* 0x000000015a5a7824 */ /* 0x000fe200028e0619 */
[-C--:B------:R-:W-:Y:S02]  /*4880*/  IADD3 R62, P6, R101, R24.reuse, RZ ;  /* 0x00000018653e7210 */ /* 0x080fe40007fde0ff */
[----:B------:R-:W-:Y:S02]  /*4890*/  R2UR UR57, R72 ;  /* 0x00000000483972ca */ /* 0x000fe400000e0000 */
[----:B------:R-:W-:Y:S01]  /*48a0*/  SHF.R.S32.HI R92, RZ, 0x1f, R109 ;  /* 0x0000001fff5c7819 */ /* 0x000fe2000001146d */
[----:B------:R-:W-:Y:S01]  /*48b0*/  IMAD.X R85, R66, 0x1, R25, P6 ;  /* 0x0000000142557824 */ /* 0x000fe200030e0619 */
[----:B------:R-:W-:Y:S01]  /*48c0*/  IADD3 R72, P5, R109, R24, RZ ;  /* 0x000000186d487210 */ /* 0x000fe20007fbe0ff */
[----:B------:R-:W-:Y:S01]  /*48d0*/  IMAD R109, R36, UR4, RZ ;  /* 0x00000004246d7c24 */ /* 0x000fe2000f8e02ff */
[----:B------:R-:W-:-:S02]  /*48e0*/  SHF.R.S32.HI R70, RZ, 0x1f, R105 ;  /* 0x0000001fff467819 */ /* 0x000fc40000011469 */
[-C--:B------:R-:W-:Y:S01]  /*48f0*/  IADD3 R66, P6, R105, R24.reuse, RZ ;  /* 0x0000001869427210 */ /* 0x080fe20007fde0ff */
[----:B------:R-:W-:Y:S01]  /*4900*/  IMAD.X R92, R92, 0x1, R25, P5 ;  /* 0x000000015c5c7824 */ /* 0x000fe200028e0619 */
[----:B------:R-:W-:Y:S01]  /*4910*/  SHF.R.S32.HI R94, RZ, 0x1f, R113 ;  /* 0x0000001fff5e7819 */ /* 0x000fe20000011471 */
[----:B------:R-:W-:Y:S01]  /*4920*/  IMAD R105, R41, UR4, RZ ;  /* 0x0000000429697c24 */ /* 0x000fe2000f8e02ff */
[-C--:B------:R-:W-:Y:S01]  /*4930*/  IADD3 R76, P5, R113, R24.reuse, RZ ;  /* 0x00000018714c7210 */ /* 0x080fe20007fbe0ff */
[----:B------:R-:W-:Y:S01]  /*4940*/  IMAD.X R89, R70, 0x1, R25, P6 ;  /* 0x0000000146597824 */ /* 0x000fe200030e0619 */
[----:B------:R-:W-:Y:S01]  /*4950*/  SHF.R.S32.HI R74, RZ, 0x1f, R107 ;  /* 0x0000001fff4a7819 */ /* 0x000fe2000001146b */
[----:B------:R-:W-:Y:S01]  /*4960*/  IMAD.U32 R113, RZ, RZ, UR24 ;  /* 0x00000018ff717e24 */ /* 0x000fe2000f8e00ff */
[-C--:B------:R-:W-:Y:S01]  /*4970*/  IADD3 R70, P6, R107, R24.reuse, RZ ;  /* 0x000000186b467210 */ /* 0x080fe20007fde0ff */
[----:B------:R-:W-:Y:S01]  /*4980*/  IMAD.X R94, R94, 0x1, R25, P5 ;  /* 0x000000015e5e7824 */ /* 0x000fe200028e0619 */
[----:B------:R-:W-:Y:S01]  /*4990*/  SHF.R.S32.HI R96, RZ, 0x1f, R117 ;  /* 0x0000001fff607819 */ /* 0x000fe20000011475 */
[----:B------:R-:W-:Y:S01]  /*49a0*/  IMAD R107, R34, UR4, RZ ;  /* 0x00000004226b7c24 */ /* 0x000fe2000f8e02ff */
[-C--:B------:R-:W-:Y:S01]  /*49b0*/  IADD3 R80, P5, R117, R24.reuse, RZ ;  /* 0x0000001875507210 */ /* 0x080fe20007fbe0ff */
[----:B------:R-:W-:Y:S01]  /*49c0*/  IMAD.X R91, R74, 0x1, R25, P6 ;  /* 0x000000014a5b7824 */ /* 0x000fe200030e0619 */
[----:B------:R-:W-:Y:S01]  /*49d0*/  SHF.R.S32.HI R44, RZ, 0x1f, R111 ;  /* 0x0000001fff2c7819 */ /* 0x000fe2000001146f */
[----:B------:R-:W-:Y:S01]  /*49e0*/  STL [R1], R113 ;  /* 0x0000007101007387 */ /* 0x000fe20000100800 */
[-C--:B------:R-:W-:Y:S01]  /*49f0*/  IADD3 R74, P6, R111, R24.reuse, RZ ;  /* 0x000000186f4a7210 */ /* 0x080fe20007fde0ff */
[----:B------:R-:W-:Y:S01]  /*4a00*/  IMAD.X R96, R96, 0x1, R25, P5 ;  /* 0x0000000160607824 */ /* 0x000fe200028e0619 */
[----:B------:R-:W-:Y:S01]  /*4a10*/  SHF.R.S32.HI R98, RZ, 0x1f, R121 ;  /* 0x0000001fff627819 */ /* 0x000fe20000011479 */
[----:B------:R-:W-:Y:S01]  /*4a20*/  IMAD R111, R132, UR20, RZ ;  /* 0x00000014846f7c24 */ /* 0x000fe2000f8e02ff */
        /* <DEDUP_REMOVED lines=39> */
[-C--:B------:R-:W-:Y:S02]  /*4ca0*/  IADD3 R44, P6, R53, R24.reuse, RZ ;  /* 0x00000018352c7210 */ /* 0x080fe40007fde0ff */
[----:B------:R-:W-:Y:S01]  /*4cb0*/  SHF.R.S32.HI R196, RZ, 0x1f, R27 ;  /* 0x0000001fffc47819 */ /* 0x000fe2000001141b */
[----:B------:R-:W-:Y:S01]  /*4cc0*/  IMAD.X R194, R194, 0x1, R25, P5 ;  /* 0x00000001c2c27824 */ /* 0x000fe200028e0619 */
[----:B------:R-:W-:Y:S01]  /*4cd0*/  IADD3 R197, P5, R27, R24, RZ ;  /* 0x000000181bc57210 */ /* 0x000fe20007fbe0ff */
[----:B------:R-:W-:Y:S01]  /*4ce0*/  IMAD R27, R38, UR4, RZ ;  /* 0x00000004261b7c24 */ /* 0x000fe2000f8e02ff */
[----:B------:R-:W-:-:S02]  /*4cf0*/  R2UR UR53, R44 ;  /* 0x000000002c3572ca */ /* 0x000fc400000e0000 */
[----:B------:R-:W-:Y:S01]  /*4d00*/  SHF.R.S32.HI R44, RZ, 0x1f, R43 ;  /* 0x0000001fff2c7819 */ /* 0x000fe2000001142b */
[----:B------:R-:W-:Y:S01]  /*4d10*/  IMAD.X R196, R196, 0x1, R25, P5 ;  /* 0x00000001c4c47824 */ /* 0x000fe200028e0619 */
[----:B------:R-:W-:Y:S02]  /*4d20*/  SHF.R.S32.HI R198, RZ, 0x1f, R199 ;  /* 0x0000001fffc67819 */ /* 0x000fe400000114c7 */
[-C--:B------:R-:W-:Y:S01]  /*4d30*/  IADD3 R199, P5, R199, R24.reuse, RZ ;  /* 0x00000018c7c77210 */ /* 0x080fe20007fbe0ff */
[----:B------:R-:W-:Y:S01]  /*4d40*/  IMAD.X R44, R44, 0x1, R25, P1 ;  /* 0x000000012c2c7824 */ /* 0x000fe200008e0619 */
[----:B------:R-:W-:Y:S01]  /*4d50*/  SHF.R.S32.HI R26, RZ, 0x1f, R49 ;  /* 0x0000001fff1a7819 */ /* 0x000fe20000011431 */
[----:B------:R-:W-:Y:S01]  /*4d60*/  IMAD R49, R30, UR4, RZ ;  /* 0x000000041e317c24 */ /* 0x000fe2000f8e02ff */
[----:B------:R-:W-:Y:S01]  /*4d70*/  SHF.R.S32.HI R42, RZ, 0x1f, R51 ;  /* 0x0000001fff2a7819 */ /* 0x000fe20000011433 */
[--C-:B------:R-:W-:Y:S01]  /*4d80*/  IMAD.X R198, R198, 0x1, R25.reuse, P5 ;  /* 0x00000001c6c67824 */ /* 0x100fe200028e0619 */
[-C--:B------:R-:W-:Y:S01]  /*4d90*/  IADD3 R38, P1, R55, R24.reuse, RZ ;  /* 0x0000001837267210 */ /* 0x080fe20007f3e0ff */
[----:B------:R-:W-:Y:S01]  /*4da0*/  IMAD.X R43, R26, 0x1, R25, P0 ;  /* 0x000000011a2b7824 */ /* 0x000fe200000e0619 */
[----:B------:R-:W-:Y:S01]  /*4db0*/  SHF.R.S32.HI R200, RZ, 0x1f, R201 ;  /* 0x0000001fffc87819 */ /* 0x000fe200000114c9 */
[----:B------:R-:W-:Y:S01]  /*4dc0*/  IMAD.X R42, R42, 0x1, R25, P4 ;  /* 0x000000012a2a7824 */ /* 0x000fe200020e0619 */
[----:B------:R-:W-:Y:S01]  /*4dd0*/  IADD3 R201, P5, R201, R24, RZ ;  /* 0x00000018c9c97210 */ /* 0x000fe20007fbe0ff */
[----:B------:R-:W-:Y:S01]  /*4de0*/  IMAD R51, R33, UR4, RZ ;  /* 0x0000000421337c24 */ /* 0x000fe2000f8e02ff */
[----:B------:R-:W-:-:S02]  /*4df0*/  R2UR UR51, R38 ;  /* 0x00000000263372ca */ /* 0x000fc400000e0000 */
[-C--:B------:R-:W-:Y:S01]  /*4e00*/  IADD3 R26, P4, R105, R24.reuse, RZ ;  /* 0x00000018691a7210 */ /* 0x080fe20007f9e0ff */
[----:B------:R-:W-:Y:S01]  /*4e10*/  IMAD.X R200, R200, 0x1, R25, P5 ;  /* 0x00000001c8c87824 */ /* 0x000fe200028e0619 */
[----:B------:R-:W-:Y:S02]  /*4e20*/  SHF.R.S32.HI R38, RZ, 0x1f, R53 ;  /* 0x0000001fff267819 */ /* 0x000fe40000011435 */
[----:B------:R-:W-:Y:S02]  /*4e30*/  CS2R R52, SRZ ;  /* 0x0000000000347805 */ /* 0x000fe4000001ff00 */
[----:B------:R-:W-:Y:S02]  /*4e40*/  R2UR UR49, R26 ;  /* 0x000000001a3172ca */ /* 0x000fe400000e0000 */
[----:B------:R-:W-:Y:S01]  /*4e50*/  IADD3 R39, P5, R27, R24, RZ ;  /* 0x000000181b277210 */ /* 0x000fe20007fbe0ff */
[----:B------:R-:W-:Y:S01]  /*4e60*/  IMAD.X R38, R38, 0x1, R25, P6 ;  /* 0x0000000126267824 */ /* 0x000fe200030e0619 */
[----:B------:R-:W-:Y:S01]  /*4e70*/  SHF.R.S32.HI R26, RZ, 0x1f, R45 ;  /* 0x0000001fff1a7819 */ /* 0x000fe2000001142d */
[----:B------:R-:W-:Y:S01]  /*4e80*/  IMAD R45, R35, UR4, RZ ;  /* 0x00000004232d7c24 */ /* 0x000fe2000f8e02ff */
[----:B------:R-:W-:-:S02]  /*4e90*/  SHF.R.S32.HI R36, RZ, 0x1f, R27 ;  /* 0x0000001fff247819 */ /* 0x000fc4000001141b */
[-C--:B------:R-:W-:Y:S01]  /*4ea0*/  IADD3 R27, P6, R107, R24.reuse, RZ ;  /* 0x000000186b1b7210 */ /* 0x080fe20007fde0ff */
[--C-:B------:R-:W-:Y:S01]  /*4eb0*/  IMAD.X R41, R26, 0x1, R25.reuse, P3 ;  /* 0x000000011a297824 */ /* 0x100fe200018e0619 */
[-C--:B------:R-:W-:Y:S01]  /*4ec0*/  IADD3 R28, P0, R103, R24.reuse, RZ ;  /* 0x00000018671c7210 */ /* 0x080fe20007f1e0ff */
[----:B------:R-:W-:Y:S01]  /*4ed0*/  IMAD.X R36, R36, 0x1, R25, P5 ;  /* 0x0000000124247824 */ /* 0x000fe200028e0619 */
[----:B------:R-:W-:Y:S01]  /*4ee0*/  R2UR UR46, R27 ;  /* 0x000000001b2e72ca */ /* 0x000fe200000e0000 */
[----:B------:R-:W-:Y:S01]  /*4ef0*/  IMAD R27, R32, UR4, RZ ;  /* 0x00000004201b7c24 */ /* 0x000fe2000f8e02ff */
[----:B------:R-:W-:Y:S02]  /*4f00*/  SHF.R.S32.HI R34, RZ, 0x1f, R103 ;  /* 0x0000001fff227819 */ /* 0x000fe40000011467 */
[----:B------:R-:W-:Y:S02]  /*4f10*/  IADD3 R30, P3, R49, R24, RZ ;  /* 0x00000018311e7210 */ /* 0x000fe40007f7e0ff */
[----:B------:R-:W-:Y:S01]  /*4f20*/  R2UR UR50, R28 ;  /* 0x000000001c3272ca */ /* 0x000fe200000e0000 */
[----:B------:R-:W-:Y:S01]  /*4f30*/  IMAD.X R34, R34, 0x1, R25, P0 ;  /* 0x0000000122227824 */ /* 0x000fe200000e0619 */
[----:B------:R-:W-:-:S02]  /*4f40*/  R2UR UR48, R30 ;  /* 0x000000001e3072ca */ /* 0x000fc400000e0000 */
[-C--:B------:R-:W-:Y:S02]  /*4f50*/  IADD3 R30, P0, R27, R24.reuse, RZ ;  /* 0x000000181b1e7210 */ /* 0x080fe40007f1e0ff */
[----:B------:R-:W-:Y:S01]  /*4f60*/  SHF.R.S32.HI R28, RZ, 0x1f, R47 ;  /* 0x0000001fff1c7819 */ /* 0x000fe2000001142f */
[----:B------:R-:W-:Y:S01]  /*4f70*/  IMAD R47, R40, UR4, RZ ;  /* 0x00000004282f7c24 */ /* 0x000fe2000f8e02ff */
[----:B------:R-:W-:Y:S01]  /*4f80*/  R2UR UR43, R30 ;  /* 0x000000001e2b72ca */ /* 0x000fe200000e0000 */
[----:B------:R-:W-:Y:S01]  /*4f90*/  ULDC UR4, c[0x0][0x234] ;  /* 0x00008d0000047ab9 */ /* 0x000fe20000000800 */
[----:B------:R-:W-:Y:S01]  /*4fa0*/  SHF.R.S32.HI R30, RZ, 0x1f, R107 ;  /* 0x0000001fff1e7819 */ /* 0x000fe2000001146b */
[----:B------:R-:W-:Y:S01]  /*4fb0*/  IMAD R3, R3, UR4, RZ ;  /* 0x0000000403037c24 */ /* 0x000fe2000f8e02ff */
[----:B------:R-:W-:Y:S01]  /*4fc0*/  LEA.HI R107, R133, 0x4e, RZ, 0x1a ;  /* 0x0000004e856b7811 */ /* 0x000fe200078fd0ff */
[----:B------:R-:W-:Y:S01]  /*4fd0*/  USHF.R.S32.HI UR4, URZ, 0x1f, UR61 ;  /* 0x0000001f3f047899 */ /* 0x000fe2000801143d */
[----:B------:R-:W-:Y:S01]  /*4fe0*/  R2UR UR52, R39 ;  /* 0x00000000273472ca */ /* 0x000fe200000e0000 */
[----:B------:R-:W-:Y:S01]  /*4ff0*/  IMAD.X R39, R28, 0x1, R25, P2 ;  /* 0x000000011c277824 */ /* 0x000fe200010e0619 */
[-C--:B------:R-:W-:Y:S01]  /*5000*/  IADD3 R28, P2, R51, R24.reuse, RZ ;  /* 0x00000018331c7210 */ /* 0x080fe20007f5e0ff */
[----:B------:R-:W-:Y:S01]  /*5010*/  IMAD R111, R107, UR29, RZ ;  /* 0x0000001d6b6f7c24 */ /* 0x000fe2000f8e02ff */
[-C--:B------:R-:W-:Y:S01]  /*5020*/  IADD3 R26, P5, R109, R24.reuse, RZ ;  /* 0x000000186d1a7210 */ /* 0x080fe20007fbe0ff */
[----:B------:R-:W-:Y:S01]  /*5030*/  IMAD R107, R129, UR29, RZ ;  /* 0x0000001d816b7c24 */ /* 0x000fe2000f8e02ff */
[----:B------:R-:W-:Y:S01]  /*5040*/  R2UR UR47, R28 ;  /* 0x000000001c2f72ca */ /* 0x000fe200000e0000 */
[----:B------:R-:W-:Y:S01]  /*5050*/  IMAD R107, R126, UR29, RZ ;  /* 0x0000001d7e6b7c24 */ /* 0x000fe2000f8e02ff */
[----:B------:R-:W-:Y:S01]  /*5060*/  SHF.R.S32.HI R28, RZ, 0x1f, R105 ;  /* 0x0000001fff1c7819 */ /* 0x000fe20000011469 */
[----:B------:R-:W-:Y:S01]  /*5070*/  IMAD R107, R210, UR29, RZ ;  /* 0x0000001dd26b7c24 */ /* 0x000fe2000f8e02ff */
[----:B------:R-:W-:Y:S01]  /*5080*/  SHF.R.S32.HI R46, RZ, 0x1f, R27 ;  /* 0x0000001fff2e7819 */ /* 0x000fe2000001141b */
[----:B------:R-:W-:Y:S01]  /*5090*/  IMAD R107, R213, UR29, RZ ;  /* 0x0000001dd56b7c24 */ /* 0x000fe2000f8e02ff */
[----:B------:R-:W-:Y:S01]  /*50a0*/  R2UR UR45, R26 ;  /* 0x000000001a2d72ca */ /* 0x000fe200000e0000 */
[----:B------:R-:W-:Y:S01]  /*50b0*/  IMAD R107, R216, UR29, RZ ;  /* 0x0000001dd86b7c24 */ /* 0x000fe2000f8e02ff */
[----:B------:R-:W-:Y:S01]  /*50c0*/  SHF.R.S32.HI R26, RZ, 0x1f, R55 ;  /* 0x0000001fff1a7819 */ /* 0x000fe20000011437 */
[----:B------:R-:W-:Y:S01]  /*50d0*/  IMAD R107, R219, UR29, RZ ;  /* 0x0000001ddb6b7c24 */ /* 0x000fe2000f8e02ff */
[----:B------:R-:W-:Y:S01]  /*50e0*/  SHF.R.S32.HI R32, RZ, 0x1f, R49 ;  /* 0x0000001fff207819 */ /* 0x000fe20000011431 */
[----:B------:R-:W-:Y:S01]  /*50f0*/  IMAD R107, R222, UR29, RZ ;  /* 0x0000001dde6b7c24 */ /* 0x000fe2000f8e02ff */
[----:B------:R-:W-:Y:S01]  /*5100*/  LOP3.LUT R105, R133, 0x7f, RZ, 0xc0, !PT ;  /* 0x0000007f85697812 */ /* 0x000fe200078ec0ff */
[----:B------:R-:W-:Y:S01]  /*5110*/  IMAD R107, R225, UR29, RZ ;  /* 0x0000001de16b7c24 */ /* 0x000fe2000f8e02ff */
[----:B------:R-:W-:Y:S01]  /*5120*/  SHF.R.S32.HI R48, RZ, 0x1f, R45 ;  /* 0x0000001fff307819 */ /* 0x000fe2000001142d */
[--C-:B------:R-:W-:Y:S01]  /*5130*/  IMAD.X R33, R28, 0x1, R25.reuse, P4 ;  /* 0x000000011c217824 */ /* 0x100fe200020e0619 */
[-C--:B------:R-:W-:Y:S01]  /*5140*/  IADD3 R28, P4, R45, R24.reuse, RZ ;  /* 0x000000182d1c7210 */ /* 0x080fe20007f9e0ff */
[--C-:B------:R-:W-:Y:S01]  /*5150*/  IMAD.X R27, R46, 0x1, R25.reuse, P0 ;  /* 0x000000012e1b7824 */ /* 0x100fe200000e0619 */
[----:B------:R0:W-:Y:S01]  /*5160*/  STL [R1+0xc], R107 ;  /* 0x00000c6b01007387 */ /* 0x0001e20000100800 */
[----:B------:R-:W-:Y:S01]  /*5170*/  IADD3 R82, P0, R3, UR16, RZ ;  /* 0x0000001003527c10 */ /* 0x000fe2000ff1e0ff */
[--C-:B------:R-:W-:Y:S01]  /*5180*/  IMAD.X R35, R26, 0x1, R25.reuse, P1 ;  /* 0x000000011a237824 */ /* 0x100fe200008e0619 */
[----:B------:R-:W-:Y:S01]  /*5190*/  R2UR UR42, R28 ;  /* 0x000000001c2a72ca */ /* 0x000fe200000e0000 */
[----:B------:R-:W-:Y:S01]  /*51a0*/  IMAD.X R32, R32, 0x1, R25, P3 ;  /* 0x0000000120207824 */ /* 0x000fe200018e0619 */
[----:B------:R-:W-:Y:S01]  /*51b0*/  SHF.R.S32.HI R28, RZ, 0x1f, R109 ;  /* 0x0000001fff1c7819 */ /* 0x000fe2000001146d */
[----:B------:R-:W-:Y:S01]  /*51c0*/  IMAD R109, R131, UR21, RZ ;  /* 0x00000015836d7c24 */ /* 0x000fe2000f8e02ff */
[-C--:B------:R-:W-:Y:S01]  /*51d0*/  IADD3 R26, P3, R47, R24.reuse, RZ ;  /* 0x000000182f1a7210 */ /* 0x080fe20007f7e0ff */
[----:B------:R-:W-:Y:S01]  /*51e0*/  IMAD R109, R106, UR23, RZ ;  /* 0x000000176a6d7c24 */ /* 0x000fe2000f8e02ff */
[----:B------:R-:W-:Y:S01]  /*51f0*/  LEA.HI.X.SX32 R103, R3, UR17, 0x1, P0 ;  /* 0x0000001103677c11 */ /* 0x000fe200080f0eff */
[----:B0-----:R-:W-:Y:S01]  /*5200*/  IMAD R107, R228, UR29, RZ ;  /* 0x0000001de46b7c24 */ /* 0x001fe2000f8e02ff */
[----:B------:R-:W-:Y:S01]  /*5210*/  IADD3 R40, P1, R29, R24, RZ ;  /* 0x000000181d287210 */ /* 0x000fe20007f3e0ff */
[----:B------:R-:W-:Y:S01]  /*5220*/  IMAD R107, R231, UR29, RZ ;  /* 0x0000001de76b7c24 */ /* 0x000fe2000f8e02ff */
[----:B------:R-:W-:Y:S01]  /*5230*/  R2UR UR39, R26 ;  /* 0x000000001a2772ca */ /* 0x000fe200000e0000 */
        /* <DEDUP_REMOVED lines=9> */
[----:B------:R-:W-:Y:S01]  /*52d0*/  ULEA.HI UR61, UR4, UR61, URZ, 0x7 ;  /* 0x0000003d043d7291 */ /* 0x000fe2000f8f383f */
[----:B------:R-:W-:Y:S01]  /*52e0*/  IMAD R107, R247, UR29, RZ ;  /* 0x0000001df76b7c24 */ /* 0x000fe2000f8e02ff */
[----:B------:R-:W-:Y:S01]  /*52f0*/  SHF.R.S32.HI R202, RZ, 0x1f, R203 ;  /* 0x0000001fffca7819 */ /* 0x000fe200000114cb */
[----:B------:R-:W-:Y:S01]  /*5300*/  IMAD R107, R250, UR29, RZ ;  /* 0x0000001dfa6b7c24 */ /* 0x000fe2000f8e02ff */
[----:B------:R-:W-:Y:S01]  /*5310*/  UMOV UR16, URZ ;  /* 0x0000003f00107c82 */ /* 0x000fe20008000000 */
[----:B------:R-:W-:Y:S01]  /*5320*/  IMAD R107, R124, UR29, RZ ;  /* 0x0000001d7c6b7c24 */ /* 0x000fe2000f8e02ff */
[----:B------:R-:W-:Y:S01]  /*5330*/  USHF.L.U32 UR4, UR19, 0x7, URZ ;  /* 0x0000000713047899 */ /* 0x000fe2000800063f */
[----:B------:R-:W-:Y:S01]  /*5340*/  IMAD R107, R118, UR29, RZ ;  /* 0x0000001d766b7c24 */ /* 0x000fe2000f8e02ff */
[----:B------:R-:W-:Y:S01]  /*5350*/  UIADD3.X UR22, UR16, 0x40000040, URZ, UP1, !UPT ;  /* 0x4000004010167890 */ /* 0x000fe20008ffe43f */
[----:B------:R-:W-:Y:S01]  /*5360*/  IMAD R107, R112, UR29, RZ ;  /* 0x0000001d706b7c24 */ /* 0x000fe2000f8e02ff */
[----:B------:R-:W-:Y:S01]  /*5370*/  LOP3.LUT R107, R108, 0x70, RZ, 0xc0, !PT ;  /* 0x000000706c6b7812 */ /* 0x000fe200078ec0ff */
[----:B------:R-:W-:Y:S01]  /*5380*/  IMAD R109, R128, UR29, RZ ;  /* 0x0000001d806d7c24 */ /* 0x000fe2000f8e02ff */
[----:B------:R-:W-:Y:S01]  /*5390*/  UMOV UR17, URZ ;  /* 0x0000003f00117c82 */ /* 0x000fe20008000000 */
[----:B------:R-:W-:Y:S01]  /*53a0*/  IMAD R109, R0, UR29, RZ ;  /* 0x0000001d006d7c24 */ /* 0x000fe2000f8e02ff */
[----:B------:R-:W-:Y:S01]  /*53b0*/  R2UR UR38, R44 ;  /* 0x000000002c2672ca */ /* 0x000fe200000e0000 */
[----:B------:R0:W-:Y:S01]  /*53c0*/  STL [R1+0x10], R107 ;  /* 0x0000106b01007387 */ /* 0x0001e20000100800 */
[----:B------:R-:W-:Y:S01]  /*53d0*/  IMAD.SHL.U32 R3, R133, 0x80, RZ ;  /* 0x0000008085037824 */ /* 0x000fe200078e00ff */
[----:B------:R-:W-:Y:S01]  /*53e0*/  R2UR UR37, R43 ;  /* 0x000000002b2572ca */ /* 0x000fe200000e0000 */
[----:B------:R-:W-:Y:S01]  /*53f0*/  IMAD R109, R211, UR29, RZ ;  /* 0x0000001dd36d7c24 */ /* 0x000fe2000f8e02ff */
[----:B------:R-:W-:Y:S01]  /*5400*/  R2UR UR36, R42 ;  /* 0x000000002a2472ca */ /* 0x000fe200000e0000 */
[----:B------:R-:W-:Y:S01]  /*5410*/  IMAD R109, R214, UR29, RZ ;  /* 0x0000001dd66d7c24 */ /* 0x000fe2000f8e02ff */
[----:B------:R-:W-:Y:S01]  /*5420*/  LOP3.LUT R3, R3, 0x1f80, RZ, 0xc0, !PT ;  /* 0x00001f8003037812 */ /* 0x000fe200078ec0ff */
[----:B------:R-:W-:Y:S01]  /*5430*/  IMAD R109, R217, UR29, RZ ;  /* 0x0000001dd96d7c24 */ /* 0x000fe2000f8e02ff */
[----:B------:R-:W-:Y:S01]  /*5440*/  R2UR UR35, R41 ;  /* 0x00000000292372ca */ /* 0x000fe200000e0000 */
[----:B------:R-:W-:Y:S01]  /*5450*/  IMAD R111, R127, UR29, RZ ;  /* 0x0000001d7f6f7c24 */ /* 0x000fe2000f8e02ff */
[----:B------:R-:W-:Y:S01]  /*5460*/  LOP3.LUT R3, R3, 0x70, R108, 0xf8, !PT ;  /* 0x0000007003037812 */ /* 0x000fe200078ef86c */
[----:B------:R-:W-:Y:S01]  /*5470*/  IMAD R109, R220, UR29, RZ ;  /* 0x0000001ddc6d7c24 */ /* 0x000fe2000f8e02ff */
[----:B------:R-:W-:Y:S01]  /*5480*/  R2UR UR34, R39 ;  /* 0x00000000272272ca */ /* 0x000fe200000e0000 */
[----:B------:R-:W-:Y:S01]  /*5490*/  IMAD R111, R209, UR29, RZ ;  /* 0x0000001dd16f7c24 */ /* 0x000fe2000f8e02ff */
[----:B------:R-:W-:Y:S01]  /*54a0*/  LOP3.LUT R3, R3, R0, RZ, 0xfc, !PT ;  /* 0x0000000003037212 */ /* 0x000fe200078efcff */
[----:B------:R-:W-:Y:S01]  /*54b0*/  IMAD R109, R223, UR29, RZ ;  /* 0x0000001ddf6d7c24 */ /* 0x000fe2000f8e02ff */
[----:B------:R-:W-:Y:S01]  /*54c0*/  R2UR UR33, R38 ;  /* 0x00000000262172ca */ /* 0x000fe200000e0000 */
        /* <DEDUP_REMOVED lines=13> */
[----:B------:R-:W-:Y:S01]  /*55a0*/  CS2R R32, SRZ ;  /* 0x0000000000207805 */ /* 0x000fe2000001ff00 */
[----:B------:R-:W-:Y:S01]  /*55b0*/  IMAD R109, R236, UR29, RZ ;  /* 0x0000001dec6d7c24 */ /* 0x000fe2000f8e02ff */
[----:B------:R-:W-:Y:S01]  /*55c0*/  CS2R R34, SRZ ;  /* 0x0000000000227805 */ /* 0x000fe2000001ff00 */
[--C-:B------:R-:W-:Y:S01]  /*55d0*/  IMAD.X R31, R26, 0x1, R25.reuse, P2 ;  /* 0x000000011a1f7824 */ /* 0x100fe200010e0619 */
[-C--:B------:R-:W-:Y:S01]  /*55e0*/  IADD3 R203, P2, R203, R24.reuse, RZ ;  /* 0x00000018cbcb7210 */ /* 0x080fe20007f5e0ff */
[--C-:B------:R-:W-:Y:S01]  /*55f0*/  IMAD.X R30, R30, 0x1, R25.reuse, P6 ;  /* 0x000000011e1e7824 */ /* 0x100fe200030e0619 */
[----:B------:R-:W-:Y:S01]  /*5600*/  IADD3 R205, P6, R37, R24, RZ ;  /* 0x0000001825cd7210 */ /* 0x000fe20007fde0ff */
[----:B------:R-:W-:Y:S01]  /*5610*/  IMAD R106, R105, UR19, RZ ;  /* 0x00000013696a7c24 */ /* 0x000fe2000f8e02ff */
[----:B------:R-:W-:Y:S01]  /*5620*/  UIADD3 UR19, UP0, UR28, 0x2, URZ ;  /* 0x000000021c137890 */ /* 0x000fe2000ff1e03f */
[----:B------:R-:W-:Y:S01]  /*5630*/  IMAD R111, R224, UR29, RZ ;  /* 0x0000001de06f7c24 */ /* 0x000fe2000f8e02ff */
[----:B------:R-:W-:Y:S01]  /*5640*/  LEA.HI.X.SX32 R204, R37, R25, 0x1, P6 ;  /* 0x0000001925cc7211 */ /* 0x000fe200030f0eff */
[----:B------:R-:W-:Y:S01]  /*5650*/  IMAD R109, R239, UR29, RZ ;  /* 0x0000001def6d7c24 */ /* 0x000fe2000f8e02ff */
[----:B------:R-:W-:Y:S01]  /*5660*/  R2UR UR11, R31 ;  /* 0x000000001f0b72ca */ /* 0x000fe200000e0000 */
[--C-:B------:R-:W-:Y:S01]  /*5670*/  IMAD.X R29, R28, 0x1, R25.reuse, P5 ;  /* 0x000000011c1d7824 */ /* 0x100fe200028e0619 */
[----:B------:R-:W-:Y:S01]  /*5680*/  R2UR UR10, R30 ;  /* 0x000000001e0a72ca */ /* 0x000fe200000e0000 */
[----:B------:R-:W-:Y:S01]  /*5690*/  IMAD R111, R227, UR29, RZ ;  /* 0x0000001de36f7c24 */ /* 0x000fe2000f8e02ff */
[----:B------:R-:W-:Y:S01]  /*56a0*/  UIADD3.X UR17, UR17, 0x40000040, URZ, UP0, !UPT ;  /* 0x4000004011117890 */ /* 0x000fe200087fe43f */
[----:B------:R-:W-:Y:S01]  /*56b0*/  IMAD R109, R241, UR29, RZ ;  /* 0x0000001df16d7c24 */ /* 0x000fe2000f8e02ff */
[----:B------:R-:W-:Y:S01]  /*56c0*/  R2UR UR9, R29 ;  /* 0x000000001d0972ca */ /* 0x000fe200000e0000 */
[--C-:B------:R-:W-:Y:S01]  /*56d0*/  IMAD.X R28, R40, 0x1, R25.reuse, P1 ;  /* 0x00000001281c7824 */ /* 0x100fe200008e0619 */
[----:B------:R-:W-:Y:S01]  /*56e0*/  CS2R R30, SRZ ;  /* 0x00000000001e7805 */ /* 0x000fe2000001ff00 */
[--C-:B------:R-:W-:Y:S01]  /*56f0*/  IMAD.X R26, R48, 0x1, R25.reuse, P4 ;  /* 0x00000001301a7824 */ /* 0x100fe200020e0619 */
[----:B------:R-:W-:Y:S01]  /*5700*/  CS2R R36, SRZ ;  /* 0x0000000000247805 */ /* 0x000fe2000001ff00 */
[--C-:B------:R-:W-:Y:S01]  /*5710*/  IMAD.X R24, R50, 0x1, R25.reuse, P3 ;  /* 0x0000000132187824 */ /* 0x100fe200018e0619 */
        /* <DEDUP_REMOVED lines=21> */
[----:B------:R-:W-:Y:S01]  /*5870*/  IMAD.X R202, R202, 0x1, R25, P2 ;  /* 0x00000001caca7824 */ /* 0x000fe200010e0619 */
[----:B------:R-:W-:Y:S01]  /*5880*/  CS2R R24, SRZ ;  /* 0x0000000000187805 */ /* 0x000fe2000001ff00 */
[----:B------:R-:W-:Y:S01]  /*5890*/  IMAD R111, R122, UR29, RZ ;  /* 0x0000001d7a6f7c24 */ /* 0x000fe2000f8e02ff */
[----:B------:R-:W-:Y:S01]  /*58a0*/  CS2R R50, SRZ ;  /* 0x0000000000327805 */ /* 0x000fe2000001ff00 */
[----:B------:R-:W-:Y:S01]  /*58b0*/  IMAD R109, R114, UR29, RZ ;  /* 0x0000001d726d7c24 */ /* 0x000fe2000f8e02ff */
[----:B------:R-:W-:Y:S01]  /*58c0*/  CS2R R54, SRZ ;  /* 0x0000000000367805 */ /* 0x000fe2000001ff00 */
[----:B------:R-:W-:Y:S01]  /*58d0*/  UMOV UR16, UR19 ;  /* 0x0000001300107c82 */ /* 0x000fe20008000000 */
[----:B------:R-:W-:Y:S01]  /*58e0*/  LOP3.LUT R3, R3, 0x70, RZ, 0x3c, !PT ;  /* 0x0000007003037812 */ /* 0x000fe200078e3cff */
[----:B------:R-:W-:Y:S01]  /*58f0*/  IMAD R111, R116, UR29, RZ ;  /* 0x0000001d746f7c24 */ /* 0x000fe2000f8e02ff */
[----:B------:R-:W-:Y:S01]  /*5900*/  UMOV UR19, UR22 ;  /* 0x0000001600137c82 */ /* 0x000fe20008000000 */
[----:B------:R-:W-:Y:S01]  /*5910*/  IMAD R109, R237, UR29, RZ ;  /* 0x0000001ded6d7c24 */ /* 0x000fe2000f8e02ff */
[----:B------:R-:W-:-:S02]  /*5920*/  USHF.R.S32.HI UR61, URZ, 0x7, UR61 ;  /* 0x000000073f3d7899 */ /* 0x000fc4000801143d */
[----:B------:R-:W-:Y:S02]  /*5930*/  UIADD3.64 UR20, UR16, 0x2, URZ ;  /* 0x0000000210147897 */ /* 0x000fe4000fffe03f */
[----:B------:R-:W-:Y:S02]  /*5940*/  UIADD3.64 UR24, UR16, 0x4, URZ ;  /* 0x0000000410187897 */ /* 0x000fe4000fffe03f */
[----:B------:R-:W-:Y:S02]  /*5950*/  UIADD3.64 UR22, UR18, 0x2, URZ ;  /* 0x0000000212167897 */ /* 0x000fe4000fffe03f */
[----:B0-----:R-:W-:-:S12]  /*5960*/  UIADD3.64 UR26, UR18, 0x4, URZ ;  /* 0x00000004121a7897 */ /* 0x001fd8000fffe03f */
.L_x_2:
[C---:B------:R-:W-:Y:S01]  /*5970*/  LOP3.LUT R112, R0.reuse, 0x2, RZ, 0xfc, !PT ;  /* 0x0000000200707812 */ /* 0x040fe200078efcff */
[----:B------:R-:W-:Y:S01]  /*5980*/  ULDC UR31, c[0x0][0x238] ;  /* 0x00008e00001f7ab9 */ /* 0x000fe20000000800 */
[----:B------:R-:W-:Y:S01]  /*5990*/  ULDC UR29, c[0x0][0x238] ;  /* 0x00008e00001d7ab9 */ /* 0x000fe20000000800 */
[C---:B------:R-:W-:Y:S01]  /*59a0*/  IMAD R114, R0.reuse, UR31, RZ ;  /* 0x0000001f00727c24 */ /* 0x040fe2000f8e02ff */
[----:B------:R-:W-:Y:S01]  /*59b0*/  LOP3.LUT R108, R0, 0x2, RZ, 0xfc, !PT ;  /* 0x00000002006c7812 */ /* 0x000fe200078efcff */
[----:B------:R-:W-:Y:S01]  /*59c0*/  IMAD R112, R112, UR29, RZ ;  /* 0x0000001d70707c24 */ /* 0x000fe2000f8e02ff */
[----:B------:R-:W-:Y:S01]  /*59d0*/  ISETP.GE.AND P2, PT, R0, UR59, PT ;  /* 0x0000003b00007c0c */ /* 0x000fe2000bf46270 */
[----:B------:R-:W-:Y:S01]  /*59e0*/  ULDC UR31, c[0x0][0x238] ;  /* 0x00008e00001f7ab9 */ /* 0x000fe20000000800 */
[----:B------:R-:W-:Y:S01]  /*59f0*/  ISETP.GE.AND P3, PT, R108, UR59, PT ;  /* 0x0000003b6c007c0c */ /* 0x000fe2000bf66270 */
[----:B------:R-:W-:Y:S01]  /*5a00*/  ULDC UR29, c[0x0][0x238] ;  /* 0x00008e00001d7ab9 */ /* 0x000fe20000000800 */
[-C--:B------:R-:W-:Y:S01]  /*5a10*/  IADD3 R110, P1, R114, R82.reuse, RZ ;  /* 0x00000052726e7210 */ /* 0x080fe20007f3e0ff */
[----:B------:R-:W0:Y:S01]  /*5a20*/  S2R R123, SR_TID.X ;  /* 0x00000000007b7919 */ /* 0x000e220000002100 */
[----:B------:R-:W-:-:S02]  /*5a30*/  IADD3 R108, P4, R112, R82, RZ ;  /* 0x00000052706c7210 */ /* 0x000fc40007f9e0ff */
[-C--:B------:R-:W-:Y:S01]  /*5a40*/  LEA.HI.X.SX32 R111, R114, R103.reuse, 0x1, P1 ;  /* 0x00000067726f7211 */ /* 0x080fe200008f0eff */
[----:B------:R-:W2:Y:S01]  /*5a50*/  LDL R115, [R1+0xc] ;  /* 0x00000c0001737983 */ /* 0x000ea20000100800 */
[----:B------:R-:W-:Y:S02]  /*5a60*/  LEA.HI.X.SX32 R109, R112, R103, 0x1, P4 ;  /* 0x00000067706d7211 */ /* 0x000fe400020f0eff */
[C---:B------:R-:W-:Y:S02]  /*5a70*/  LOP3.LUT R114, R0.reuse, 0x4, RZ, 0xfc, !PT ;  /* 0x0000000400727812 */ /* 0x040fe400078efcff */
[C---:B------:R-:W-:Y:S02]  /*5a80*/  LOP3.LUT R112, R0.reuse, 0x6, RZ, 0xfc, !PT ;  /* 0x0000000600707812 */ /* 0x040fe400078efcff */
[----:B------:R-:W-:Y:S02]  /*5a90*/  LOP3.LUT R113, R0, 0x4, RZ, 0xfc, !PT ;  /* 0x0000000400717812 */ /* 0x000fe400078efcff */
[----:B------:R-:W-:Y:S01]  /*5aa0*/  PRMT R122, RZ, 0x7610, R122 ;  /* 0x00007610ff7a7816 */ /* 0x000fe2000000007a */
[----:B------:R-:W-:Y:S01]  /*5ab0*/  IMAD R114, R114, UR31, RZ ;  /* 0x0000001f72727c24 */ /* 0x000fe2000f8e02ff */
[----:B------:R-:W-:Y:S01]  /*5ac0*/  PRMT R125, RZ, 0x7610, R125 ;  /* 0x00007610ff7d7816 */ /* 0x000fe2000000007d */
[----:B------:R-:W-:Y:S01]  /*5ad0*/  IMAD R112, R112, UR29, RZ ;  /* 0x0000001d70707c24 */ /* 0x000fe2000f8e02ff */
[----:B------:R-:W-:Y:S01]  /*5ae0*/  ISETP.GE.AND P1, PT, R113, UR59, PT ;  /* 0x0000003b71007c0c */ /* 0x000fe2000bf26270 */
[----:B------:R-:W-:Y:S01]  /*5af0*/  ULDC UR29, c[0x0][0x238] ;  /* 0x00008e00001d7ab9 */ /* 0x000fe20000000800 */
[----:B------:R-:W-:Y:S01]  /*5b00*/  LOP3.LUT R113, R0, 0x6, RZ, 0xfc, !PT ;  /* 0x0000000600717812 */ /* 0x000fe200078efcff */
[----:B------:R1:W3:Y:S01]  /*5b10*/  @!P2 LDG.E.U8 R122, desc[UR40][R110.64] ;  /* 0x000000286e7aa981 */ /* 0x0002e2000c1e1100 */
[----:B------:R-:W-:Y:S01]  /*5b20*/  PRMT R124, RZ, 0x7610, R124 ;  /* 0x00007610ff7c7816 */ /* 0x000fe2000000007c */
[----:B------:R-:W-:-:S02]  /*5b30*/  ULDC UR31, c[0x0][0x238] ;  /* 0x00008e00001f7ab9 */ /* 0x000fc40000000800 */
[----:B------:R4:W5:Y:S01]  /*5b40*/  @!P3 LDG.E.U8 R125, desc[UR40][R108.64] ;  /* 0x000000286c7db981 */ /* 0x000962000c1e1100 */
[----:B------:R-:W-:Y:S02]  /*5b50*/  ISETP.GE.AND P2, PT, R113, UR59, PT ;  /* 0x0000003b71007c0c */ /* 0x000fe4000bf46270 */
[-C--:B-1----:R-:W-:Y:S02]  /*5b60*/  IADD3 R110, P5, R114, R82.reuse, RZ ;  /* 0x00000052726e7210 */ /* 0x082fe40007fbe0ff */
[----:B------:R-:W-:Y:S02]  /*5b70*/  PRMT R127, RZ, 0x7610, R127 ;  /* 0x00007610ff7f7816 */ /* 0x000fe4000000007f */
[----:B----4-:R-:W-:Y:S02]  /*5b80*/  IADD3 R108, P4, R112, R82, RZ ;  /* 0x00000052706c7210 */ /* 0x010fe40007f9e0ff */
[-C--:B------:R-:W-:Y:S02]  /*5b90*/  LEA.HI.X.SX32 R111, R114, R103.reuse, 0x1, P5 ;  /* 0x00000067726f7211 */ /* 0x080fe400028f0eff */
[----:B------:R-:W-:-:S02]  /*5ba0*/  LEA.HI.X.SX32 R109, R112, R103, 0x1, P4 ;  /* 0x00000067706d7211 */ /* 0x000fc400020f0eff */
[----:B------:R-:W-:Y:S01]  /*5bb0*/  LOP3.LUT R112, R0, 0xa, RZ, 0xfc, !PT ;  /* 0x0000000a00707812 */ /* 0x000fe200078efcff */
[----:B------:R-:W4:Y:S01]  /*5bc0*/  @!P1 LDG.E.U8 R124, desc[UR40][R110.64] ;  /* 0x000000286e7c9981 */ /* 0x000f22000c1e1100 */
[----:B------:R-:W-:Y:S02]  /*5bd0*/  PRMT R126, RZ, 0x7610, R126 ;  /* 0x00007610ff7e7816 */ /* 0x000fe4000000007e */
[----:B------:R-:W-:Y:S01]  /*5be0*/  ISETP.GE.AND P1, PT, R112, UR59, PT ;  /* 0x0000003b70007c0c */ /* 0x000fe2000bf26270 */
[----:B------:R1:W5:Y:S01]  /*5bf0*/  @!P2 LDG.E.U8 R127, desc[UR40][R108.64] ;  /* 0x000000286c7fa981 */ /* 0x000362000c1e1100 */
[----:B------:R-:W-:Y:S02]  /*5c00*/  LOP3.LUT R112, R0, 0xc, RZ, 0xfc, !PT ;  /* 0x0000000c00707812 */ /* 0x000fe400078efcff */
[----:B0-----:R-:W-:Y:S02]  /*5c10*/  LEA.HI R107, R123, 0x5e, RZ, 0x1a ;  /* 0x0000005e7b6b7811 */ /* 0x001fe400078fd0ff */
[----:B------:R-:W-:-:S02]  /*5c20*/  ISETP.GE.AND P2, PT, R112, UR59, PT ;  /* 0x0000003b70007c0c */ /* 0x000fc4000bf46270 */
[----:B------:R-:W0:Y:S01]  /*5c30*/  S2R R112, SR_TID.X ;  /* 0x0000000000707919 */ /* 0x000e220000002100 */
[C---:B------:R-:W-:Y:S02]  /*5c40*/  LOP3.LUT R113, R0.reuse, 0x8, RZ, 0xfc, !PT ;  /* 0x0000000800717812 */ /* 0x040fe400078efcff */
[C---:B------:R-:W-:Y:S02]  /*5c50*/  LOP3.LUT R114, R0.reuse, 0x8, RZ, 0xfc, !PT ;  /* 0x0000000800727812 */ /* 0x040fe400078efcff */
[----:B------:R-:W-:Y:S02]  /*5c60*/  ISETP.GE.AND P3, PT, R113, UR59, PT ;  /* 0x0000003b71007c0c */ /* 0x000fe4000bf66270 */
[----:B------:R-:W-:Y:S02]  /*5c70*/  LOP3.LUT R113, R0, 0xa, RZ, 0xfc, !PT ;  /* 0x0000000a00717812 */ /* 0x000fe400078efcff */
[----:B------:R-:W-:Y:S02]  /*5c80*/  PRMT R129, RZ, 0x7610, R129 ;  /* 0x00007610ff817816 */ /* 0x000fe40000000081 */
[----:B------:R-:W-:Y:S01]  /*5c90*/  ISETP.GE.AND P0, PT, R107, UR59, PT ;  /* 0x0000003b6b007c0c */ /* 0x000fe2000bf06270 */
[----:B------:R-:W-:Y:S01]  /*5ca0*/  IMAD R113, R113, UR29, RZ ;  /* 0x0000001d71717c24 */ /* 0x000fe2000f8e02ff */
[----:B------:R-:W-:Y:S01]  /*5cb0*/  ULDC UR29, c[0x0][0x238] ;  /* 0x00008e00001d7ab9 */ /* 0x000fe20000000800 */
[----:B------:R-:W-:Y:S01]  /*5cc0*/  IMAD R114, R114, UR31, RZ ;  /* 0x0000001f72727c24 */ /* 0x000fe2000f8e02ff */
[----:B------:R-:W-:-:S02]  /*5cd0*/  ULDC UR31, c[0x0][0x238] ;  /* 0x00008e00001f7ab9 */ /* 0x000fc40000000800 */
[CC--:B-1----:R-:W-:Y:S02]  /*5ce0*/  IADD3 R108, P4, R113.reuse, R82.reuse, RZ ;  /* 0x00000052716c7210 */ /* 0x0c2fe40007f9e0ff */
[----:B------:R-:W-:Y:S02]  /*5cf0*/  IADD3 R110, P5, R114, R82, RZ ;  /* 0x00000052726e7210 */ /* 0x000fe40007fbe0ff */
[-C--:B------:R-:W-:Y:S02]  /*5d00*/  LEA.HI.X.SX32 R109, R113, R103.reuse, 0x1, P4 ;  /* 0x00000067716d7211 */ /* 0x080fe400020f0eff */
[----:B------:R-:W-:Y:S02]  /*5d10*/  LOP3.LUT R113, R0, 0xc, RZ, 0xfc, !PT ;  /* 0x0000000c00717812 */ /* 0x000fe400078efcff */
[----:B------:R-:W-:Y:S01]  /*5d20*/  LEA.HI.X.SX32 R111, R114, R103, 0x1, P5 ;  /* 0x00000067726f7211 */ /* 0x000fe200028f0eff */
[----:B------:R-:W5:Y:S02]  /*5d30*/  @!P1 LDG.E.U8 R129, desc[UR40][R108.64] ;  /* 0x000000286c819981 */ /* 0x000f64000c1e1100 */
[----:B------:R-:W-:Y:S01]  /*5d40*/  IMAD R113, R113, UR31, RZ ;  /* 0x0000001f71717c24 */ /* 0x000fe2000f8e02ff */
[----:B------:R-:W-:Y:S01]  /*5d50*/  PRMT R128, RZ, 0x7610, R128 ;  /* 0x00007610ff807816 */ /* 0x000fe20000000080 */
[----:B------:R1:W5:Y:S01]  /*5d60*/  @!P3 LDG.E.U8 R126, desc[UR40][R110.64] ;  /* 0x000000286e7eb981 */ /* 0x000362000c1e1100 */
[----:B------:R-:W-:Y:S01]  /*5d70*/  ULDC UR31, c[0x0][0x238] ;  /* 0x00008e00001f7ab9 */ /* 0x000fe20000000800 */
[----:B0-----:R-:W-:-:S02]  /*5d80*/  LEA.HI R112, R112, 0xe, RZ, 0x1a ;  /* 0x0000000e70707811 */ /* 0x001fc400078fd0ff */
[----:B-1----:R-:W-:-:S03]  /*5d90*/  IADD3 R110, P5, R113, R82, RZ ;  /* 0x00000052716e7210 */ /* 0x002fc60007fbe0ff */
[C---:B------:R-:W-:Y:S01]  /*5da0*/  IMAD R107, R112.reuse, UR29, RZ ;  /* 0x0000001d706b7c24 */ /* 0x040fe2000f8e02ff */
[----:B------:R-:W-:Y:S01]  /*5db0*/  ISETP.GE.AND P3, PT, R112, UR59, PT ;  /* 0x0000003b70007c0c */ /* 0x000fe2000bf66270 */
[----:B------:R-:W-:Y:S01]  /*5dc0*/  ULDC UR29, c[0x0][0x238] ;  /* 0x00008e00001d7ab9 */ /* 0x000fe20000000800 */
[-C--:B------:R-:W-:Y:S02]  /*5dd0*/  LEA.HI.X.SX32 R111, R113, R103.reuse, 0x1, P5 ;  /* 0x00000067716f7211 */ /* 0x080fe400028f0eff */
[C---:B------:R-:W-:Y:S02]  /*5de0*/  LOP3.LUT R113, R0.reuse, 0x10, RZ, 0xfc, !PT ;  /* 0x0000001000717812 */ /* 0x040fe400078efcff */
[----:B------:R-:W-:Y:S01]  /*5df0*/  IADD3 R108, P4, R107, R82, RZ ;  /* 0x000000526b6c7210 */ /* 0x000fe20007f9e0ff */
[----:B------:R0:W5:Y:S01]  /*5e00*/  @!P2 LDG.E.U8 R128, desc[UR40][R110.64] ;  /* 0x000000286e80a981 */ /* 0x000162000c1e1100 */
[----:B------:R-:W-:Y:S01]  /*5e10*/  LOP3.LUT R112, R0, 0x10, RZ, 0xfc, !PT ;  /* 0x0000001000707812 */ /* 0x000fe200078efcff */
[----:B------:R-:W-:Y:S01]  /*5e20*/  IMAD R113, R113, UR31, RZ ;  /* 0x0000001f71717c24 */ /* 0x000fe2000f8e02ff */
[----:B------:R-:W-:Y:S01]  /*5e30*/  LEA.HI.X.SX32 R109, R107, R103, 0x1, P4 ;  /* 0x000000676b6d7211 */ /* 0x000fe200020f0eff */
[----:B------:R-:W-:Y:S01]  /*5e40*/  ULDC UR31, c[0x0][0x238] ;  /* 0x00008e00001f7ab9 */ /* 0x000fe20000000800 */
[----:B------:R-:W-:-:S02]  /*5e50*/  ISETP.GE.AND P1, PT, R112, UR59, PT ;  /* 0x0000003b70007c0c */ /* 0x000fc4000bf26270 */
[C---:B------:R-:W-:Y:S02]  /*5e60*/  LOP3.LUT R107, R0.reuse, 0x12, RZ, 0xfc, !PT ;  /* 0x00000012006b7812 */ /* 0x040fe400078efcff */
[----:B------:R-:W-:Y:S02]  /*5e70*/  LOP3.LUT R112, R0, 0x12, RZ, 0xfc, !PT ;  /* 0x0000001200707812 */ /* 0x000fe400078efcff */
[----:B0-----:R-:W-:Y:S02]  /*5e80*/  IADD3 R110, P5, R113, R82, RZ ;  /* 0x00000052716e7210 */ /* 0x001fe40007fbe0ff */
[----:B------:R-:W-:Y:S01]  /*5e90*/  PRMT R131, RZ, 0x7610, R131 ;  /* 0x00007610ff837816 */ /* 0x000fe20000000083 */
[----:B------:R-:W-:Y:S01]  /*5ea0*/  IMAD R107, R107, UR29, RZ ;  /* 0x0000001d6b6b7c24 */ /* 0x000fe2000f8e02ff */
[----:B------:R-:W-:Y:S01]  /*5eb0*/  ISETP.GE.AND P2, PT, R112, UR59, PT ;  /* 0x0000003b70007c0c */ /* 0x000fe2000bf46270 */
[----:B------:R-:W-:Y:S01]  /*5ec0*/  ULDC UR29, c[0x0][0x238] ;  /* 0x00008e00001d7ab9 */ /* 0x000fe20000000800 */
[----:B------:R-:W-:-:S02]  /*5ed0*/  LEA.HI.X.SX32 R111, R113, R103, 0x1, P5 ;  /* 0x00000067716f7211 */ /* 0x000fc400028f0eff */
[C---:B------:R-:W-:Y:S01]  /*5ee0*/  LOP3.LUT R112, R0.reuse, 0x14, RZ, 0xfc, !PT ;  /* 0x0000001400707812 */ /* 0x040fe200078efcff */
[----:B------:R0:W5:Y:S01]  /*5ef0*/  @!P3 LDG.E.U8 R131, desc[UR40][R108.64] ;  /* 0x000000286c83b981 */ /* 0x000162000c1e1100 */
[----:B------:R-:W-:Y:S02]  /*5f00*/  LOP3.LUT R113, R0, 0x14, RZ, 0xfc, !PT ;  /* 0x0000001400717812 */ /* 0x000fe400078efcff */
[----:B------:R-:W-:Y:S02]  /*5f10*/  PRMT R180, RZ, 0x7610, R180 ;  /* 0x00007610ffb47816 */ /* 0x000fe400000000b4 */
[----:B------:R-:W-:Y:S01]  /*5f20*/  ISETP.GE.AND P3, PT, R112, UR59, PT ;  /* 0x0000003b70007c0c */ /* 0x000fe2000bf66270 */
[----:B------:R-:W-:Y:S01]  /*5f30*/  IMAD R113, R113, UR31, RZ ;  /* 0x0000001f71717c24 */ /* 0x000fe2000f8e02ff */
[----:B------:R-:W-:Y:S01]  /*5f40*/  LOP3.LUT R112, R0, 0x16, RZ, 0xfc, !PT ;  /* 0x0000001600707812 */ /* 0x000fe200078efcff */
[----:B------:R-:W-:Y:S01]  /*5f50*/  ULDC UR31, c[0x0][0x238] ;  /* 0x00008e00001f7ab9 */ /* 0x000fe20000000800 */
[----:B------:R-:W-:Y:S01]  /*5f60*/  PRMT R130, RZ, 0x7610, R130 ;  /* 0x00007610ff827816 */ /* 0x000fe20000000082 */
[----:B------:R1:W5:Y:S01]  /*5f70*/  @!P1 LDG.E.U8 R180, desc[UR40][R110.64] ;  /* 0x000000286eb49981 */ /* 0x000362000c1e1100 */
[----:B0-----:R-:W-:-:S02]  /*5f80*/  IADD3 R108, P4, R107, R82, RZ ;  /* 0x000000526b6c7210 */ /* 0x001fc40007f9e0ff */
[----:B------:R-:W-:Y:S02]  /*5f90*/  ISETP.GE.AND P1, PT, R112, UR59, PT ;  /* 0x0000003b70007c0c */ /* 0x000fe4000bf26270 */
[-C--:B------:R-:W-:Y:S02]  /*5fa0*/  LEA.HI.X.SX32 R109, R107, R103.reuse, 0x1, P4 ;  /* 0x000000676b6d7211 */ /* 0x080fe400020f0eff */
[----:B------:R-:W-:Y:S02]  /*5fb0*/  LOP3.LUT R112, R0, 0x18, RZ, 0xfc, !PT ;  /* 0x0000001800707812 */ /* 0x000fe400078efcff */
[C---:B-1----:R-:W-:Y:S01]  /*5fc0*/  IADD3 R110, P5, R113.reuse, R82, RZ ;  /* 0x00000052716e7210 */ /* 0x042fe20007fbe0ff */
[----:B------:R-:W5:Y:S01]  /*5fd0*/  @!P2 LDG.E.U8 R130, desc[UR40][R108.64] ;  /* 0x000000286c82a981 */ /* 0x000f62000c1e1100 */
[----:B------:R-:W-:Y:S02]  /*5fe0*/  PRMT R133, RZ, 0x7610, R133 ;  /* 0x00007610ff857816 */ /* 0x000fe40000000085 */
[----:B------:R-:W-:-:S02]  /*5ff0*/  LEA.HI.X.SX32 R111, R113, R103, 0x1, P5 ;  /* 0x00000067716f7211 */ /* 0x000fc400028f0eff */
[C---:B------:R-:W-:Y:S01]  /*6000*/  ISETP.GE.AND P2, PT, R112.reuse, UR59, PT ;  /* 0x0000003b70007c0c */ /* 0x040fe2000bf46270 */
[----:B------:R-:W-:Y:S01]  /*6010*/  IMAD R112, R112, UR31, RZ ;  /* 0x0000001f70707c24 */ /* 0x000fe2000f8e02ff */
[C---:B------:R-:W-:Y:S01]  /*6020*/  LOP3.LUT R107, R0.reuse, 0x16, RZ, 0xfc, !PT ;  /* 0x00000016006b7812 */ /* 0x040fe200078efcff */
[----:B------:R0:W5:Y:S01]  /*6030*/  @!P3 LDG.E.U8 R133, desc[UR40][R110.64] ;  /* 0x000000286e85b981 */ /* 0x000162000c1e1100 */
[----:B------:R-:W-:Y:S01]  /*6040*/  LOP3.LUT R113, R0, 0x1a, RZ, 0xfc, !PT ;  /* 0x0000001a00717812 */ /* 0x000fe200078efcff */
[----:B------:R-:W-:Y:S01]  /*6050*/  ULDC UR31, c[0x0][0x238] ;  /* 0x00008e00001f7ab9 */ /* 0x000fe20000000800 */
[----:B0-----:R-:W-:-:S04]  /*6060*/  IADD3 R110, P5, R112, R82, RZ ;  /* 0x00000052706e7210 */ /* 0x001fc80007fbe0ff */
[----:B------:R-:W-:Y:S02]  /*6070*/  LEA.HI.X.SX32 R111, R112, R103, 0x1, P5 ;  /* 0x00000067706f7211 */ /* 0x000fe400028f0eff */
[----:B------:R-:W0:Y:S01]  /*6080*/  S2R R112, SR_TID.X ;  /* 0x0000000000707919 */ /* 0x000e220000002100 */
[----:B------:R-:W-:Y:S01]  /*6090*/  IMAD R107, R107, UR29, RZ ;  /* 0x0000001d6b6b7c24 */ /* 0x000fe2000f8e02ff */
[----:B------:R-:W-:Y:S01]  /*60a0*/  PRMT R132, RZ, 0x7610, R132 ;  /* 0x00007610ff847816 */ /* 0x000fe20000000084 */
[----:B------:R-:W-:-:S03]  /*60b0*/  ULDC UR29, c[0x0][0x238] ;  /* 0x00008e00001d7ab9 */ /* 0x000fc60000000800 */
[----:B------:R-:W-:-:S04]  /*60c0*/  IADD3 R108, P4, R107, R82, RZ ;  /* 0x000000526b6c7210 */ /* 0x000fc80007f9e0ff */
[----:B------:R-:W-:Y:S02]  /*60d0*/  LEA.HI.X.SX32 R109, R107, R103, 0x1, P4 ;  /* 0x000000676b6d7211 */ /* 0x000fe400020f0eff */
[----:B------:R-:W-:Y:S02]  /*60e0*/  LOP3.LUT R107, R0, 0x1a, RZ, 0xfc, !PT ;  /* 0x0000001a006b7812 */ /* 0x000fe400078efcff */
[----:B------:R-:W-:Y:S01]  /*60f0*/  ISETP.GE.AND P3, PT, R113, UR59, PT ;  /* 0x0000003b71007c0c */ /* 0x000fe2000bf66270 */
[----:B------:R1:W5:Y:S02]  /*6100*/  @!P1 LDG.E.U8 R132, desc[UR40][R108.64] ;  /* 0x000000286c849981 */ /* 0x000364000c1e1100 */
[----:B------:R-:W-:Y:S01]  /*6110*/  IMAD R107, R107, UR29, RZ ;  /* 0x0000001d6b6b7c24 */ /* 0x000fe2000f8e02ff */
[----:B------:R-:W-:Y:S01]  /*6120*/  PRMT R135, RZ, 0x7610, R135 ;  /* 0x00007610ff877816 */ /* 0x000fe20000000087 */
[----:B------:R-:W-:Y:S01]  /*6130*/  ULDC UR29, c[0x0][0x238] ;  /* 0x00008e00001d7ab9 */ /* 0x000fe20000000800 */
[----:B------:R-:W-:-:S02]  /*6140*/  ISETP.GE.AND P1, PT, R252, UR59, PT ;  /* 0x0000003bfc007c0c */ /* 0x000fc4000bf26270 */
[----:B------:R-:W-:Y:S02]  /*6150*/  PRMT R134, RZ, 0x7610, R134 ;  /* 0x00007610ff867816 */ /* 0x000fe40000000086 */
[----:B------:R0:W5:Y:S01]  /*6160*/  @!P2 LDG.E.U8 R135, desc[UR40][R110.64] ;  /* 0x000000286e87a981 */ /* 0x000162000c1e1100 */
[CC--:B-1----:R-:W-:Y:S02]  /*6170*/  IADD3 R108, P4, R107.reuse, R82.reuse, RZ ;  /* 0x000000526b6c7210 */ /* 0x0c2fe40007f9e0ff */
[----:B0-----:R-:W-:Y:S01]  /*6180*/  LEA.HI R113, R112, 0x1e, RZ, 0x1a ;  /* 0x0000001e70717811 */ /* 0x001fe200078fd0ff */
[----:B------:R-:W-:Y:S01]  /*6190*/  IMAD R112, R252, UR31, RZ ;  /* 0x0000001ffc707c24 */ /* 0x000fe2000f8e02ff */
[-C--:B------:R-:W-:Y:S01]  /*61a0*/  LEA.HI.X.SX32 R109, R107, R103.reuse, 0x1, P4 ;  /* 0x000000676b6d7211 */ /* 0x080fe200020f0eff */
[----:B------:R-:W-:Y:S01]  /*61b0*/  ULDC UR31, c[0x0][0x238] ;  /* 0x00008e00001f7ab9 */ /* 0x000fe20000000800 */
[C---:B------:R-:W-:Y:S01]  /*61c0*/  ISETP.GE.AND P2, PT, R113.reuse, UR59, PT ;  /* 0x0000003b71007c0c */ /* 0x040fe2000bf46270 */
[----:B------:R-:W-:Y:S01]  /*61d0*/  IMAD R107, R113, UR29, RZ ;  /* 0x0000001d716b7c24 */ /* 0x000fe2000f8e02ff */
[CC--:B------:R-:W-:Y:S01]  /*61e0*/  IADD3 R110, P5, R112.reuse, R82.reuse, RZ ;  /* 0x00000052706e7210 */ /* 0x0c0fe20007fbe0ff */
[----:B------:R0:W5:Y:S01]  /*61f0*/  @!P3 LDG.E.U8 R134, desc[UR40][R108.64] ;  /* 0x000000286c86b981 */ /* 0x000162000c1e1100 */
[----:B------:R-:W-:Y:S01]  /*6200*/  PRMT R137, RZ, 0x7610, R137 ;  /* 0x00007610ff897816 */ /* 0x000fe20000000089 */
[----:B------:R-:W-:Y:S01]  /*6210*/  ULDC UR29, c[0x0][0x238] ;  /* 0x00008e00001d7ab9 */ /* 0x000fe20000000800 */
[----:B------:R-:W-:Y:S01]  /*6220*/  LEA.HI.X.SX32 R111, R112, R103, 0x1, P5 ;  /* 0x00000067706f7211 */ /* 0x000fe200028f0eff */
[C---:B------:R-:W-:Y:S01]  /*6230*/  IMAD R112, R251.reuse, UR31, RZ ;  /* 0x0000001ffb707c24 */ /* 0x040fe2000f8e02ff */
[----:B------:R-:W-:Y:S01]  /*6240*/  ISETP.GE.AND P3, PT, R251, UR59, PT ;  /* 0x0000003bfb007c0c */ /* 0x000fe2000bf66270 */
[----:B------:R-:W-:Y:S01]  /*6250*/  ULDC UR31, c[0x0][0x238] ;  /* 0x00008e00001f7ab9 */ /* 0x000fe20000000800 */
[----:B------:R-:W-:Y:S01]  /*6260*/  PRMT R136, RZ, 0x7610, R136 ;  /* 0x00007610ff887816 */ /* 0x000fe20000000088 */
[----:B------:R1:W5:Y:S01]  /*6270*/  @!P1 LDG.E.U8 R137, desc[UR40][R110.64] ;  /* 0x000000286e899981 */ /* 0x000362000c1e1100 */
[----:B0-----:R-:W-:-:S04]  /*6280*/  IADD3 R108, P4, R107, R82, RZ ;  /* 0x000000526b6c7210 */ /* 0x001fc80007f9e0ff */
[----:B------:R-:W-:Y:S02]  /*6290*/  LEA.HI.X.SX32 R109, R107, R103, 0x1, P4 ;  /* 0x000000676b6d7211 */ /* 0x000fe400020f0eff */
[----:B-1----:R-:W-:-:S03]  /*62a0*/  IADD3 R110, P5, R112, R82, RZ ;  /* 0x00000052706e7210 */ /* 0x002fc60007fbe0ff */
[----:B------:R-:W5:Y:S01]  /*62b0*/  @!P2 LDG.E.U8 R136, desc[UR40][R108.64] ;  /* 0x000000286c88a981 */ /* 0x000f62000c1e1100 */
[----:B------:R-:W-:Y:S02]  /*62c0*/  PRMT R139, RZ, 0x7610, R139 ;  /* 0x00007610ff8b7816 */ /* 0x000fe4000000008b */
[----:B------:R-:W-:Y:S01]  /*62d0*/  LEA.HI.X.SX32 R111, R112, R103, 0x1, P5 ;  /* 0x00000067706f7211 */ /* 0x000fe200028f0eff */
[C---:B------:R-:W-:Y:S01]  /*62e0*/  IMAD R112, R249.reuse, UR31, RZ ;  /* 0x0000001ff9707c24 */ /* 0x040fe2000f8e02ff */
[----:B------:R-:W-:Y:S01]  /*62f0*/  ISETP.GE.AND P2, PT, R249, UR59, PT ;  /* 0x0000003bf9007c0c */ /* 0x000fe2000bf46270 */
[----:B------:R-:W-:Y:S02]  /*6300*/  ULDC UR31, c[0x0][0x238] ;  /* 0x00008e00001f7ab9 */ /* 0x000fe40000000800 */
[----:B------:R0:W5:Y:S01]  /*6310*/  @!P3 LDG.E.U8 R139, desc[UR40][R110.64] ;  /* 0x000000286e8bb981 */ /* 0x000162000c1e1100 */
[----:B------:R-:W-:Y:S02]  /*6320*/  PRMT R141, RZ, 0x7610, R141 ;  /* 0x00007610ff8d7816 */ /* 0x000fe4000000008d */
[----:B0-----:R-:W-:-:S04]  /*6330*/  IADD3 R110, P5, R112, R82, RZ ;  /* 0x00000052706e7210 */ /* 0x001fc80007fbe0ff */
[----:B------:R-:W-:Y:S01]  /*6340*/  LEA.HI.X.SX32 R111, R112, R103, 0x1, P5 ;  /* 0x00000067706f7211 */ /* 0x000fe200028f0eff */
[----:B------:R-:W-:Y:S01]  /*6350*/  IMAD R112, R247, UR31, RZ ;  /* 0x0000001ff7707c24 */ /* 0x000fe2000f8e02ff */
[C---:B------:R-:W-:Y:S01]  /*6360*/  ISETP.GE.AND P1, PT, R250.reuse, UR59, PT ;  /* 0x0000003bfa007c0c */ /* 0x040fe2000bf26270 */
[----:B------:R-:W-:Y:S01]  /*6370*/  IMAD R107, R250, UR29, RZ ;  /* 0x0000001dfa6b7c24 */ /* 0x000fe2000f8e02ff */
[----:B------:R-:W-:Y:S01]  /*6380*/  PRMT R138, RZ, 0x7610, R138 ;  /* 0x00007610ff8a7816 */ /* 0x000fe2000000008a */
[----:B------:R0:W5:Y:S01]  /*6390*/  @!P2 LDG.E.U8 R141, desc[UR40][R110.64] ;  /* 0x000000286e8da981 */ /* 0x000162000c1e1100 */
[----:B------:R-:W-:Y:S01]  /*63a0*/  ULDC UR29, c[0x0][0x238] ;  /* 0x00008e00001d7ab9 */ /* 0x000fe20000000800 */
[----:B------:R-:W-:Y:S01]  /*63b0*/  ISETP.GE.AND P3, PT, R248, UR59, PT ;  /* 0x0000003bf8007c0c */ /* 0x000fe2000bf66270 */
[----:B------:R-:W-:Y:S01]  /*63c0*/  ULDC UR31, c[0x0][0x238] ;  /* 0x00008e00001f7ab9 */ /* 0x000fe20000000800 */
[----:B0-----:R-:W-:-:S04]  /*63d0*/  IADD3 R110, P5, R112, R82, RZ ;  /* 0x00000052706e7210 */ /* 0x001fc80007fbe0ff */
[----:B------:R-:W-:Y:S02]  /*63e0*/  LEA.HI.X.SX32 R111, R112, R103, 0x1, P5 ;  /* 0x00000067706f7211 */ /* 0x000fe400028f0eff */
[----:B------:R-:W0:Y:S01]  /*63f0*/  S2R R112, SR_TID.X ;  /* 0x0000000000707919 */ /* 0x000e220000002100 */
[----:B------:R-:W-:-:S04]  /*6400*/  IADD3 R108, P4, R107, R82, RZ ;  /* 0x000000526b6c7210 */ /* 0x000fc80007f9e0ff */
[----:B------:R-:W-:Y:S01]  /*6410*/  LEA.HI.X.SX32 R109, R107, R103, 0x1, P4 ;  /* 0x000000676b6d7211 */ /* 0x000fe200020f0eff */
[----:B------:R-:W-:Y:S01]  /*6420*/  IMAD R107, R248, UR29, RZ ;  /* 0x0000001df86b7c24 */ /* 0x000fe2000f8e02ff */
[----:B------:R-:W-:Y:S01]  /*6430*/  PRMT R140, RZ, 0x7610, R140 ;  /* 0x00007610ff8c7816 */ /* 0x000fe2000000008c */
[----:B------:R-:W-:Y:S02]  /*6440*/  ULDC UR29, c[0x0][0x238] ;  /* 0x00008e00001d7ab9 */ /* 0x000fe40000000800 */
[----:B------:R1:W5:Y:S01]  /*6450*/  @!P1 LDG.E.U8 R138, desc[UR40][R108.64] ;  /* 0x000000286c8a9981 */ /* 0x000362000c1e1100 */
[----:B------:R-:W-:Y:S02]  /*6460*/  ISETP.GE.AND P1, PT, R247, UR59, PT ;  /* 0x0000003bf7007c0c */ /* 0x000fe4000bf26270 */
[----:B------:R-:W-:Y:S02]  /*6470*/  ISETP.GE.AND P2, PT, R246, UR59, PT ;  /* 0x0000003bf6007c0c */ /* 0x000fe4000bf46270 */
[----:B-1----:R-:W-:-:S04]  /*6480*/  IADD3 R108, P4, R107, R82, RZ ;  /* 0x000000526b6c7210 */ /* 0x002fc80007f9e0ff */
[----:B------:R-:W-:Y:S01]  /*6490*/  LEA.HI.X.SX32 R109, R107, R103, 0x1, P4 ;  /* 0x000000676b6d7211 */ /* 0x000fe200020f0eff */
[----:B------:R-:W-:Y:S01]  /*64a0*/  IMAD R107, R246, UR29, RZ ;  /* 0x0000001df66b7c24 */ /* 0x000fe2000f8e02ff */
[----:B------:R-:W-:Y:S01]  /*64b0*/  PRMT R143, RZ, 0x7610, R143 ;  /* 0x00007610ff8f7816 */ /* 0x000fe2000000008f */
[----:B------:R-:W-:Y:S02]  /*64c0*/  ULDC UR29, c[0x0][0x238] ;  /* 0x00008e00001d7ab9 */ /* 0x000fe40000000800 */
[----:B------:R1:W5:Y:S01]  /*64d0*/  @!P3 LDG.E.U8 R140, desc[UR40][R108.64] ;  /* 0x000000286c8cb981 */ /* 0x000362000c1e1100 */
[C---:B------:R-:W-:Y:S02]  /*64e0*/  ISETP.GE.AND P3, PT, R245.reuse, UR59, PT ;  /* 0x0000003bf5007c0c */ /* 0x040fe4000bf66270 */
[----:B0-----:R-:W-:Y:S01]  /*64f0*/  LEA.HI R113, R112, 0x2e, RZ, 0x1a ;  /* 0x0000002e70717811 */ /* 0x001fe200078fd0ff */
[----:B------:R-:W-:Y:S01]  /*6500*/  IMAD R112, R245, UR31, RZ ;  /* 0x0000001ff5707c24 */ /* 0x000fe2000f8e02ff */
[----:B------:R-:W-:Y:S01]  /*6510*/  PRMT R142, RZ, 0x7610, R142 ;  /* 0x00007610ff8e7816 */ /* 0x000fe2000000008e */
[----:B------:R0:W5:Y:S01]  /*6520*/  @!P1 LDG.E.U8 R143, desc[UR40][R110.64] ;  /* 0x000000286e8f9981 */ /* 0x000162000c1e1100 */
[----:B-1----:R-:W-:Y:S01]  /*6530*/  IADD3 R108, P4, R107, R82, RZ ;  /* 0x000000526b6c7210 */ /* 0x002fe20007f9e0ff */
[----:B------:R-:W-:Y:S01]  /*6540*/  ULDC UR31, c[0x0][0x238] ;  /* 0x00008e00001f7ab9 */ /* 0x000fe20000000800 */
[----:B------:R-:W-:-:S02]  /*6550*/  ISETP.GE.AND P1, PT, R113, UR59, PT ;  /* 0x0000003b71007c0c */ /* 0x000fc4000bf26270 */
[-C--:B------:R-:W-:Y:S01]  /*6560*/  LEA.HI.X.SX32 R109, R107, R103.reuse, 0x1, P4 ;  /* 0x000000676b6d7211 */ /* 0x080fe200020f0eff */
[----:B------:R-:W-:Y:S01]  /*6570*/  IMAD R107, R113, UR29, RZ ;  /* 0x0000001d716b7c24 */ /* 0x000fe2000f8e02ff */
[CC--:B0-----:R-:W-:Y:S01]  /*6580*/  IADD3 R110, P5, R112.reuse, R82.reuse, RZ ;  /* 0x00000052706e7210 */ /* 0x0c1fe20007fbe0ff */
[----:B------:R-:W-:Y:S01]  /*6590*/  ULDC UR29, c[0x0][0x238] ;  /* 0x00008e00001d7ab9 */ /* 0x000fe20000000800 */
[----:B------:R-:W-:Y:S01]  /*65a0*/  PRMT R179, RZ, 0x7610, R179 ;  /* 0x00007610ffb37816 */ /* 0x000fe200000000b3 */
[----:B------:R0:W5:Y:S01]  /*65b0*/  @!P2 LDG.E.U8 R142, desc[UR40][R108.64] ;  /* 0x000000286c8ea981 */ /* 0x000162000c1e1100 */
[----:B------:R-:W-:Y:S01]  /*65c0*/  LEA.HI.X.SX32 R111, R112, R103, 0x1, P5 ;  /* 0x00000067706f7211 */ /* 0x000fe200028f0eff */
[C---:B------:R-:W-:Y:S01]  /*65d0*/  IMAD R112, R244.reuse, UR31, RZ ;  /* 0x0000001ff4707c24 */ /* 0x040fe2000f8e02ff */
[----:B------:R-:W-:Y:S01]  /*65e0*/  ISETP.GE.AND P2, PT, R244, UR59, PT ;  /* 0x0000003bf4007c0c */ /* 0x000fe2000bf46270 */
[----:B------:R-:W-:Y:S01]  /*65f0*/  ULDC UR31, c[0x0][0x238] ;  /* 0x00008e00001f7ab9 */ /* 0x000fe20000000800 */
[----:B------:R-:W-:Y:S01]  /*6600*/  PRMT R178, RZ, 0x7610, R178 ;  /* 0x00007610ffb27816 */ /* 0x000fe200000000b2 */
[----:B------:R1:W5:Y:S01]  /*6610*/  @!P3 LDG.E.U8 R179, desc[UR40][R110.64] ;  /* 0x000000286eb3b981 */ /* 0x000362000c1e1100 */
[----:B0-----:R-:W-:-:S04]  /*6620*/  IADD3 R108, P4, R107, R82, RZ ;  /* 0x000000526b6c7210 */ /* 0x001fc80007f9e0ff */
[-C--:B------:R-:W-:Y:S02]  /*6630*/  LEA.HI.X.SX32 R109, R107, R103.reuse, 0x1, P4 ;  /* 0x000000676b6d7211 */ /* 0x080fe400020f0eff */
[C---:B-1----:R-:W-:Y:S02]  /*6640*/  IADD3 R110, P5, R112.reuse, R82, RZ ;  /* 0x00000052706e7210 */ /* 0x042fe40007fbe0ff */
[----:B------:R-:W-:Y:S01]  /*6650*/  PRMT R177, RZ, 0x7610, R177 ;  /* 0x00007610ffb17816 */ /* 0x000fe200000000b1 */
[----:B------:R-:W5:Y:S01]  /*6660*/  @!P1 LDG.E.U8 R178, desc[UR40][R108.64] ;  /* 0x000000286cb29981 */ /* 0x000f62000c1e1100 */
[----:B------:R-:W-:Y:S01]  /*6670*/  LEA.HI.X.SX32 R111, R112, R103, 0x1, P5 ;  /* 0x00000067706f7211 */ /* 0x000fe200028f0eff */
[C---:B------:R-:W-:Y:S01]  /*6680*/  IMAD R112, R242.reuse, UR31, RZ ;  /* 0x0000001ff2707c24 */ /* 0x040fe2000f8e02ff */
[----:B------:R-:W-:Y:S01]  /*6690*/  ISETP.GE.AND P1, PT, R242, UR59, PT ;  /* 0x0000003bf2007c0c */ /* 0x000fe2000bf26270 */
[----:B------:R-:W-:Y:S02]  /*66a0*/  ULDC UR31, c[0x0][0x238] ;  /* 0x00008e00001f7ab9 */ /* 0x000fe40000000800 */
[----:B------:R0:W5:Y:S01]  /*66b0*/  @!P2 LDG.E.U8 R177, desc[UR40][R110.64] ;  /* 0x000000286eb1a981 */ /* 0x000162000c1e1100 */
[----:B------:R-:W-:-:S02]  /*66c0*/  PRMT R175, RZ, 0x7610, R175 ;  /* 0x00007610ffaf7816 */ /* 0x000fc400000000af */
        /* <DEDUP_REMOVED lines=27> */
[----:B------:R-:W-:Y:S02]  /*6880*/  ISETP.GE.AND P2, PT, R238, UR59, PT ;  /* 0x0000003bee007c0c */ /* 0x000fe4000bf46270 */
        /* <DEDUP_REMOVED lines=16> */
[----:B------:R-:W1:Y:S01]  /*6990*/  S2R R113, SR_TID.X ;  /* 0x0000000000717919 */ /* 0x000e620000002100 */
[----:B------:R-:W-:Y:S01]  /*69a0*/  PRMT R170, RZ, 0x7610, R170 ;  /* 0x00007610ffaa7816 */ /* 0x000fe200000000aa */
[----:B------:R-:W-:Y:S01]  /*69b0*/  ULDC UR31, c[0x0][0x238] ;  /* 0x00008e00001f7ab9 */ /* 0x000fe20000000800 */
[----:B------:R2:W5:Y:S01]  /*69c0*/  @!P2 LDG.E.U8 R171, desc[UR40][R110.64] ;  /* 0x000000286eaba981 */ /* 0x000562000c1e1100 */
[----:B0-----:R-:W-:-:S02]  /*69d0*/  IADD3 R108, P4, R107, R82, RZ ;  /* 0x000000526b6c7210 */ /* 0x001fc40007f9e0ff */
[C---:B------:R-:W-:Y:S02]  /*69e0*/  ISETP.GE.AND P2, PT, R236.reuse, UR59, PT ;  /* 0x0000003bec007c0c */ /* 0x040fe4000bf46270 */
[-C--:B------:R-:W-:Y:S01]  /*69f0*/  LEA.HI.X.SX32 R109, R107, R103.reuse, 0x1, P4 ;  /* 0x000000676b6d7211 */ /* 0x080fe200020f0eff */
[----:B------:R-:W-:Y:S01]  /*6a00*/  IMAD R107, R236, UR29, RZ ;  /* 0x0000001dec6b7c24 */ /* 0x000fe2000f8e02ff */
[----:B------:R-:W-:Y:S01]  /*6a10*/  PRMT R169, RZ, 0x7610, R169 ;  /* 0x00007610ffa97816 */ /* 0x000fe200000000a9 */
[----:B------:R-:W-:Y:S01]  /*6a20*/  ULDC UR29, c[0x0][0x238] ;  /* 0x00008e00001d7ab9 */ /* 0x000fe20000000800 */
[CC--:B--2---:R-:W-:Y:S01]  /*6a30*/  IADD3 R110, P5, R112.reuse, R82.reuse, RZ ;  /* 0x00000052706e7210 */ /* 0x0c4fe20007fbe0ff */
[----:B------:R0:W2:Y:S01]  /*6a40*/  @!P3 LDG.E.U8 R170, desc[UR40][R108.64] ;  /* 0x000000286caab981 */ /* 0x0000a2000c1e1100 */
[----:B------:R-:W-:Y:S02]  /*6a50*/  PRMT R168, RZ, 0x7610, R168 ;  /* 0x00007610ffa87816 */ /* 0x000fe400000000a8 */
[----:B------:R-:W-:Y:S01]  /*6a60*/  LEA.HI.X.SX32 R111, R112, R103, 0x1, P5 ;  /* 0x00000067706f7211 */ /* 0x000fe200028f0eff */
[----:B------:R-:W-:Y:S01]  /*6a70*/  IMAD R112, R234, UR31, RZ ;  /* 0x0000001fea707c24 */ /* 0x000fe2000f8e02ff */
[----:B0-----:R-:W-:-:S03]  /*6a80*/  IADD3 R108, P4, R107, R82, RZ ;  /* 0x000000526b6c7210 */ /* 0x001fc60007f9e0ff */
[----:B------:R0:W2:Y:S01]  /*6a90*/  @!P1 LDG.E.U8 R169, desc[UR40][R110.64] ;  /* 0x000000286ea99981 */ /* 0x0000a2000c1e1100 */
[----:B------:R-:W-:Y:S01]  /*6aa0*/  ISETP.GE.AND P3, PT, R234, UR59, PT ;  /* 0x0000003bea007c0c */ /* 0x000fe2000bf66270 */
[----:B------:R-:W-:Y:S01]  /*6ab0*/  ULDC UR31, c[0x0][0x238] ;  /* 0x00008e00001f7ab9 */ /* 0x000fe20000000800 */
[----:B------:R-:W-:Y:S01]  /*6ac0*/  LEA.HI.X.SX32 R109, R107, R103, 0x1, P4 ;  /* 0x000000676b6d7211 */ /* 0x000fe200020f0eff */
[C---:B------:R-:W-:Y:S01]  /*6ad0*/  IMAD R107, R233.reuse, UR29, RZ ;  /* 0x0000001de96b7c24 */ /* 0x040fe2000f8e02ff */
[----:B------:R-:W-:Y:S01]  /*6ae0*/  ISETP.GE.AND P1, PT, R233, UR59, PT ;  /* 0x0000003be9007c0c */ /* 0x000fe2000bf26270 */
[----:B------:R-:W-:Y:S02]  /*6af0*/  ULDC UR29, c[0x0][0x238] ;  /* 0x00008e00001d7ab9 */ /* 0x000fe40000000800 */
[----:B------:R3:W2:Y:S01]  /*6b00*/  @!P2 LDG.E.U8 R168, desc[UR40][R108.64] ;  /* 0x000000286ca8a981 */ /* 0x0006a2000c1e1100 */
[----:B0-----:R-:W-:Y:S02]  /*6b10*/  IADD3 R110, P5, R112, R82, RZ ;  /* 0x00000052706e7210 */ /* 0x001fe40007fbe0ff */
[----:B------:R-:W-:-:S02]  /*6b20*/  PRMT R167, RZ, 0x7610, R167 ;  /* 0x00007610ffa77816 */ /* 0x000fc400000000a7 */
[-C--:B------:R-:W-:Y:S02]  /*6b30*/  LEA.HI.X.SX32 R111, R112, R103.reuse, 0x1, P5 ;  /* 0x00000067706f7211 */ /* 0x080fe400028f0eff */
[-C--:B---3--:R-:W-:Y:S02]  /*6b40*/  IADD3 R108, P4, R107, R82.reuse, RZ ;  /* 0x000000526b6c7210 */ /* 0x088fe40007f9e0ff */
[----:B------:R-:W-:Y:S01]  /*6b50*/  PRMT R166, RZ, 0x7610, R166 ;  /* 0x00007610ffa67816 */ /* 0x000fe200000000a6 */
[----:B------:R-:W-:Y:S01]  /*6b60*/  IMAD R112, R231, UR29, RZ ;  /* 0x0000001de7707c24 */ /* 0x000fe2000f8e02ff */
[----:B------:R-:W-:Y:S01]  /*6b70*/  LEA.HI.X.SX32 R109, R107, R103, 0x1, P4 ;  /* 0x000000676b6d7211 */ /* 0x000fe200020f0eff */
[C---:B------:R-:W-:Y:S01]  /*6b80*/  IMAD R107, R232.reuse, UR31, RZ ;  /* 0x0000001fe86b7c24 */ /* 0x040fe2000f8e02ff */
[----:B------:R-:W-:Y:S01]  /*6b90*/  ISETP.GE.AND P2, PT, R232, UR59, PT ;  /* 0x0000003be8007c0c */ /* 0x000fe2000bf46270 */
[----:B------:R0:W3:Y:S01]  /*6ba0*/  @!P3 LDG.E.U8 R167, desc[UR40][R110.64] ;  /* 0x000000286ea7b981 */ /* 0x0000e2000c1e1100 */
[----:B------:R-:W-:Y:S01]  /*6bb0*/  ISETP.GE.AND P3, PT, R231, UR59, PT ;  /* 0x0000003be7007c0c */ /* 0x000fe2000bf66270 */
[----:B------:R-:W-:Y:S01]  /*6bc0*/  ULDC UR31, c[0x0][0x238] ;  /* 0x00008e00001f7ab9 */ /* 0x000fe20000000800 */
[----:B------:R-:W-:Y:S01]  /*6bd0*/  PRMT R165, RZ, 0x7610, R165 ;  /* 0x00007610ffa57816 */ /* 0x000fe200000000a5 */
[----:B------:R4:W3:Y:S01]  /*6be0*/  @!P1 LDG.E.U8 R166, desc[UR40][R108.64] ;  /* 0x000000286ca69981 */ /* 0x0008e2000c1e1100 */
[----:B------:R-:W-:Y:S01]  /*6bf0*/  PRMT R164, RZ, 0x7610, R164 ;  /* 0x00007610ffa47816 */ /* 0x000fe200000000a4 */
[----:B------:R-:W-:Y:S01]  /*6c00*/  ULDC UR29, c[0x0][0x238] ;  /* 0x00008e00001d7ab9 */ /* 0x000fe20000000800 */
[----:B0-----:R-:W-:-:S02]  /*6c10*/  IADD3 R110, P5, R107, R82, RZ ;  /* 0x000000526b6e7210 */ /* 0x001fc40007fbe0ff */
[CC--:B----4-:R-:W-:Y:S02]  /*6c20*/  IADD3 R108, P4, R112.reuse, R82.reuse, RZ ;  /* 0x00000052706c7210 */ /* 0x0d0fe40007f9e0ff */
[-C--:B------:R-:W-:Y:S02]  /*6c30*/  LEA.HI.X.SX32 R111, R107, R103.reuse, 0x1, P5 ;  /* 0x000000676b6f7211 */ /* 0x080fe400028f0eff */
[----:B------:R-:W-:Y:S01]  /*6c40*/  LEA.HI.X.SX32 R109, R112, R103, 0x1, P4 ;  /* 0x00000067706d7211 */ /* 0x000fe200020f0eff */
[C---:B------:R-:W-:Y:S01]  /*6c50*/  IMAD R112, R230.reuse, UR31, RZ ;  /* 0x0000001fe6707c24 */ /* 0x040fe2000f8e02ff */
[----:B-1----:R-:W-:Y:S01]  /*6c60*/  LEA.HI R107, R113, 0x4e, RZ, 0x1a ;  /* 0x0000004e716b7811 */ /* 0x002fe200078fd0ff */
[----:B------:R0:W4:Y:S01]  /*6c70*/  @!P2 LDG.E.U8 R165, desc[UR40][R110.64] ;  /* 0x000000286ea5a981 */ /* 0x000122000c1e1100 */
[----:B------:R-:W-:Y:S01]  /*6c80*/  ISETP.GE.AND P1, PT, R230, UR59, PT ;  /* 0x0000003be6007c0c */ /* 0x000fe2000bf26270 */
[----:B------:R-:W-:Y:S01]  /*6c90*/  ULDC UR31, c[0x0][0x238] ;  /* 0x00008e00001f7ab9 */ /* 0x000fe20000000800 */
[C---:B------:R-:W-:Y:S01]  /*6ca0*/  ISETP.GE.AND P2, PT, R107.reuse, UR59, PT ;  /* 0x0000003b6b007c0c */ /* 0x040fe2000bf46270 */
[----:B------:R-:W-:Y:S01]  /*6cb0*/  IMAD R107, R107, UR29, RZ ;  /* 0x0000001d6b6b7c24 */ /* 0x000fe2000f8e02ff */
[----:B------:R-:W-:Y:S01]  /*6cc0*/  PRMT R163, RZ, 0x7610, R163 ;  /* 0x00007610ffa37816 */ /* 0x000fe200000000a3 */
[----:B------:R1:W4:Y:S01]  /*6cd0*/  @!P3 LDG.E.U8 R164, desc[UR40][R108.64] ;  /* 0x000000286ca4b981 */ /* 0x000322000c1e1100 */
[----:B0-----:R-:W-:Y:S01]  /*6ce0*/  IADD3 R110, P5, R112, R82, RZ ;  /* 0x00000052706e7210 */ /* 0x001fe20007fbe0ff */
[----:B------:R-:W-:Y:S01]  /*6cf0*/  ULDC UR29, c[0x0][0x238] ;  /* 0x00008e00001d7ab9 */ /* 0x000fe20000000800 */
[----:B------:R-:W-:-:S02]  /*6d00*/  ISETP.GE.AND P3, PT, R229, UR59, PT ;  /* 0x0000003be5007c0c */ /* 0x000fc4000bf66270 */
[-C--:B------:R-:W-:Y:S01]  /*6d10*/  LEA.HI.X.SX32 R111, R112, R103.reuse, 0x1, P5 ;  /* 0x00000067706f7211 */ /* 0x080fe200028f0eff */
[----:B------:R-:W-:Y:S01]  /*6d20*/  IMAD R112, R229, UR31, RZ ;  /* 0x0000001fe5707c24 */ /* 0x000fe2000f8e02ff */
[CC--:B-1----:R-:W-:Y:S01]  /*6d30*/  IADD3 R108, P4, R107.reuse, R82.reuse, RZ ;  /* 0x000000526b6c7210 */ /* 0x0c2fe20007f9e0ff */
[----:B------:R-:W-:Y:S01]  /*6d40*/  ULDC UR31, c[0x0][0x238] ;  /* 0x00008e00001f7ab9 */ /* 0x000fe20000000800 */
[----:B------:R-:W-:Y:S01]  /*6d50*/  PRMT R162, RZ, 0x7610, R162 ;  /* 0x00007610ffa27816 */ /* 0x000fe200000000a2 */
[----:B------:R0:W4:Y:S01]  /*6d60*/  @!P1 LDG.E.U8 R163, desc[UR40][R110.64] ;  /* 0x000000286ea39981 */ /* 0x000122000c1e1100 */
[----:B------:R-:W-:Y:S01]  /*6d70*/  LEA.HI.X.SX32 R109, R107, R103, 0x1, P4 ;  /* 0x000000676b6d7211 */ /* 0x000fe200020f0eff */
[C---:B------:R-:W-:Y:S01]  /*6d80*/  IMAD R107, R228.reuse, UR29, RZ ;  /* 0x0000001de46b7c24 */ /* 0x040fe2000f8e02ff */
[----:B------:R-:W-:Y:S01]  /*6d90*/  ISETP.GE.AND P1, PT, R228, UR59, PT ;  /* 0x0000003be4007c0c */ /* 0x000fe2000bf26270 */
[----:B------:R-:W-:Y:S01]  /*6da0*/  ULDC UR29, c[0x0][0x238] ;  /* 0x00008e00001d7ab9 */ /* 0x000fe20000000800 */
[----:B------:R-:W-:Y:S01]  /*6db0*/  PRMT R161, RZ, 0x7610, R161 ;  /* 0x00007610ffa17816 */ /* 0x000fe200000000a1 */
[----:B------:R1:W4:Y:S01]  /*6dc0*/  @!P2 LDG.E.U8 R162, desc[UR40][R108.64] ;  /* 0x000000286ca2a981 */ /* 0x000322000c1e1100 */
[----:B0-----:R-:W-:-:S02]  /*6dd0*/  IADD3 R110, P5, R112, R82, RZ ;  /* 0x00000052706e7210 */ /* 0x001fc40007fbe0ff */
[C---:B------:R-:W-:Y:S02]  /*6de0*/  ISETP.GE.AND P2, PT, R227.reuse, UR59, PT ;  /* 0x0000003be3007c0c */ /* 0x040fe4000bf46270 */
[-C--:B------:R-:W-:Y:S01]  /*6df0*/  LEA.HI.X.SX32 R111, R112, R103.reuse, 0x1, P5 ;  /* 0x00000067706f7211 */ /* 0x080fe200028f0eff */
[----:B------:R-:W-:Y:S01]  /*6e00*/  IMAD R112, R227, UR31, RZ ;  /* 0x0000001fe3707c24 */ /* 0x000fe2000f8e02ff */
[C---:B-1----:R-:W-:Y:S01]  /*6e10*/  IADD3 R108, P4, R107.reuse, R82, RZ ;  /* 0x000000526b6c7210 */ /* 0x042fe20007f9e0ff */
[----:B------:R-:W-:Y:S01]  /*6e20*/  ULDC UR31, c[0x0][0x238] ;  /* 0x00008e00001f7ab9 */ /* 0x000fe20000000800 */
[----:B------:R-:W-:Y:S01]  /*6e30*/  PRMT R160, RZ, 0x7610, R160 ;  /* 0x00007610ffa07816 */ /* 0x000fe200000000a0 */
[----:B------:R0:W4:Y:S01]  /*6e40*/  @!P3 LDG.E.U8 R161, desc[UR40][R110.64] ;  /* 0x000000286ea1b981 */ /* 0x000122000c1e1100 */
[----:B------:R-:W-:Y:S01]  /*6e50*/  LEA.HI.X.SX32 R109, R107, R103, 0x1, P4 ;  /* 0x000000676b6d7211 */ /* 0x000fe200020f0eff */
[C---:B------:R-:W-:Y:S01]  /*6e60*/  IMAD R107, R226.reuse, UR29, RZ ;  /* 0x0000001de26b7c24 */ /* 0x040fe2000f8e02ff */
[----:B------:R-:W-:-:S02]  /*6e70*/  ISETP.GE.AND P3, PT, R226, UR59, PT ;  /* 0x0000003be2007c0c */ /* 0x000fc4000bf66270 */
[----:B------:R-:W-:Y:S01]  /*6e80*/  PRMT R159, RZ, 0x7610, R159 ;  /* 0x00007610ff9f7816 */ /* 0x000fe2000000009f */
[----:B------:R1:W4:Y:S01]  /*6e90*/  @!P1 LDG.E.U8 R160, desc[UR40][R108.64] ;  /* 0x000000286ca09981 */ /* 0x000322000c1e1100 */
[----:B------:R-:W-:Y:S01]  /*6ea0*/  PRMT R158, RZ, 0x7610, R158 ;  /* 0x00007610ff9e7816 */ /* 0x000fe2000000009e */
[----:B------:R-:W-:Y:S01]  /*6eb0*/  IMAD R114, R224, UR31, RZ ;  /* 0x0000001fe0727c24 */ /* 0x000fe2000f8e02ff */
[----:B------:R-:W-:Y:S01]  /*6ec0*/  ULDC UR29, c[0x0][0x238] ;  /* 0x00008e00001d7ab9 */ /* 0x000fe20000000800 */
[----:B0-----:R-:W-:Y:S01]  /*6ed0*/  IADD3 R110, P5, R112, R82, RZ ;  /* 0x00000052706e7210 */ /* 0x001fe20007fbe0ff */
[----:B------:R-:W-:-:S03]  /*6ee0*/  ULDC UR31, c[0x0][0x238] ;  /* 0x00008e00001f7ab9 */ /* 0x000fc60000000800 */
[----:B------:R-:W-:Y:S02]  /*6ef0*/  LEA.HI.X.SX32 R111, R112, R103, 0x1, P5 ;  /* 0x00000067706f7211 */ /* 0x000fe400028f0eff */
[----:B-1----:R-:W-:-:S03]  /*6f00*/  IADD3 R108, P4, R107, R82, RZ ;  /* 0x000000526b6c7210 */ /* 0x002fc60007f9e0ff */
[----:B------:R0:W4:Y:S01]  /*6f10*/  @!P2 LDG.E.U8 R159, desc[UR40][R110.64] ;  /* 0x000000286e9fa981 */ /* 0x000122000c1e1100 */
[----:B------:R-:W-:Y:S02]  /*6f20*/  LEA.HI.X.SX32 R109, R107, R103, 0x1, P4 ;  /* 0x000000676b6d7211 */ /* 0x000fe400020f0eff */
[----:B------:R-:W-:Y:S01]  /*6f30*/  ISETP.GE.AND P2, PT, R224, UR59, PT ;  /* 0x0000003be0007c0c */ /* 0x000fe2000bf46270 */
[----:B------:R-:W-:Y:S01]  /*6f40*/  IMAD R107, R223, UR29, RZ ;  /* 0x0000001ddf6b7c24 */ /* 0x000fe2000f8e02ff */
[-C--:B------:R-:W-:Y:S01]  /*6f50*/  IADD3 R112, P4, R115, R82.reuse, RZ ;  /* 0x0000005273707210 */ /* 0x080fe20007f9e0ff */
[----:B------:R1:W4:Y:S01]  /*6f60*/  @!P3 LDG.E.U8 R158, desc[UR40][R108.64] ;  /* 0x000000286c9eb981 */ /* 0x000322000c1e1100 */
[----:B------:R-:W-:Y:S01]  /*6f70*/  ISETP.GE.AND P1, PT, R225, UR59, PT ;  /* 0x0000003be1007c0c */ /* 0x000fe2000bf26270 */
[----:B------:R-:W-:Y:S01]  /*6f80*/  ULDC UR29, c[0x0][0x238] ;  /* 0x00008e00001d7ab9 */ /* 0x000fe20000000800 */
[----:B------:R-:W-:Y:S02]  /*6f90*/  ISETP.GE.AND P3, PT, R223, UR59, PT ;  /* 0x0000003bdf007c0c */ /* 0x000fe4000bf66270 */
[----:B0-----:R-:W-:-:S02]  /*6fa0*/  IADD3 R110, P5, R114, R82, RZ ;  /* 0x00000052726e7210 */ /* 0x001fc40007fbe0ff */
[----:B------:R-:W-:Y:S02]  /*6fb0*/  PRMT R156, RZ, 0x7610, R156 ;  /* 0x00007610ff9c7816 */ /* 0x000fe4000000009c */
[-C--:B------:R-:W-:Y:S02]  /*6fc0*/  LEA.HI.X.SX32 R113, R115, R103.reuse, 0x1, P4 ;  /* 0x0000006773717211 */ /* 0x080fe400020f0eff */
[----:B------:R-:W-:Y:S02]  /*6fd0*/  LEA.HI.X.SX32 R111, R114, R103, 0x1, P5 ;  /* 0x00000067726f7211 */ /* 0x000fe400028f0eff */
[----:B-1----:R-:W-:Y:S02]  /*6fe0*/  IADD3 R108, P4, R107, R82, RZ ;  /* 0x000000526b6c7210 */ /* 0x002fe40007f9e0ff */
[----:B------:R-:W-:Y:S01]  /*6ff0*/  PRMT R157, RZ, 0x7610, R157 ;  /* 0x00007610ff9d7816 */ /* 0x000fe2000000009d */
[----:B------:R0:W4:Y:S01]  /*7000*/  @!P2 LDG.E.U8 R156, desc[UR40][R110.64] ;  /* 0x000000286e9ca981 */ /* 0x000122000c1e1100 */
[----:B------:R-:W-:-:S02]  /*7010*/  PRMT R155, RZ, 0x7610, R155 ;  /* 0x00007610ff9b7816 */ /* 0x000fc4000000009b */
[----:B------:R-:W-:Y:S01]  /*7020*/  LEA.HI.X.SX32 R109, R107, R103, 0x1, P4 ;  /* 0x000000676b6d7211 */ /* 0x000fe200020f0eff */
[C---:B------:R-:W-:Y:S01]  /*7030*/  IMAD R107, R222.reuse, UR29, RZ ;  /* 0x0000001dde6b7c24 */ /* 0x040fe2000f8e02ff */
[----:B------:R-:W-:Y:S01]  /*7040*/  ISETP.GE.AND P4, PT, R222, UR59, PT ;  /* 0x0000003bde007c0c */ /* 0x000fe2000bf86270 */
[----:B------:R-:W4:Y:S01]  /*7050*/  @!P1 LDG.E.U8 R157, desc[UR40][R112.64] ;  /* 0x00000028709d9981 */ /* 0x000f22000c1e1100 */
[----:B------:R-:W-:Y:S01]  /*7060*/  PRMT R154, RZ, 0x7610, R154 ;  /* 0x00007610ff9a7816 */ /* 0x000fe2000000009a */
[----:B------:R-:W-:Y:S01]  /*7070*/  IMAD R114, R221, UR31, RZ ;  /* 0x0000001fdd727c24 */ /* 0x000fe2000f8e02ff */
[----:B------:R-:W-:Y:S01]  /*7080*/  PRMT R153, RZ, 0x7610, R153 ;  /* 0x00007610ff997816 */ /* 0x000fe20000000099 */
[----:B------:R1:W4:Y:S01]  /*7090*/  @!P3 LDG.E.U8 R155, desc[UR40][R108.64] ;  /* 0x000000286c9bb981 */ /* 0x000322000c1e1100 */
[----:B0-----:R-:W-:Y:S01]  /*70a0*/  IADD3 R110, P2, R206, R82, RZ ;  /* 0x00000052ce6e7210 */ /* 0x001fe20007f5e0ff */
[----:B------:R-:W-:-:S03]  /*70b0*/  ULDC UR29, c[0x0][0x238] ;  /* 0x00008e00001d7ab9 */ /* 0x000fc60000000800 */
[-C--:B------:R-:W-:Y:S02]  /*70c0*/  LEA.HI.X.SX32 R111, R206, R103.reuse, 0x1, P2 ;  /* 0x00000067ce6f7211 */ /* 0x080fe400010f0eff */
[----:B------:R-:W-:Y:S02]  /*70d0*/  ISETP.GE.AND P2, PT, R221, UR59, PT ;  /* 0x0000003bdd007c0c */ /* 0x000fe4000bf46270 */
[CC--:B-1----:R-:W-:Y:S01]  /*70e0*/  IADD3 R108, P1, R107.reuse, R82.reuse, RZ ;  /* 0x000000526b6c7210 */ /* 0x0c2fe20007f3e0ff */
[----:B------:R0:W4:Y:S03]  /*70f0*/  @!P0 LDG.E.U8 R154, desc[UR40][R110.64] ;  /* 0x000000286e9a8981 */ /* 0x000126000c1e1100 */
[----:B------:R-:W-:Y:S01]  /*7100*/  LEA.HI.X.SX32 R109, R107, R103, 0x1, P1 ;  /* 0x000000676b6d7211 */ /* 0x000fe200008f0eff */
[C---:B------:R-:W-:Y:S01]  /*7110*/  IMAD R107, R220.reuse, UR29, RZ ;  /* 0x0000001ddc6b7c24 */ /* 0x040fe2000f8e02ff */
[----:B------:R-:W-:Y:S01]  /*7120*/  ISETP.GE.AND P1, PT, R220, UR59, PT ;  /* 0x0000003bdc007c0c */ /* 0x000fe2000bf26270 */
[----:B------:R-:W-:Y:S01]  /*7130*/  ULDC UR29, c[0x0][0x238] ;  /* 0x00008e00001d7ab9 */ /* 0x000fe20000000800 */
[----:B------:R-:W-:Y:S01]  /*7140*/  PRMT R151, RZ, 0x7610, R151 ;  /* 0x00007610ff977816 */ /* 0x000fe20000000097 */
[----:B------:R1:W4:Y:S01]  /*7150*/  @!P4 LDG.E.U8 R153, desc[UR40][R108.64] ;  /* 0x000000286c99c981 */ /* 0x000322000c1e1100 */
[----:B0-----:R-:W-:-:S04]  /*7160*/  IADD3 R110, P0, R114, R82, RZ ;  /* 0x00000052726e7210 */ /* 0x001fc80007f1e0ff */
[----:B------:R-:W-:Y:S02]  /*7170*/  LEA.HI.X.SX32 R111, R114, R103, 0x1, P0 ;  /* 0x00000067726f7211 */ /* 0x000fe400000f0eff */
[----:B-1----:R-:W-:-:S03]  /*7180*/  IADD3 R108, P0, R107, R82, RZ ;  /* 0x000000526b6c7210 */ /* 0x002fc60007f1e0ff */
[----:B------:R-:W4:Y:S01]  /*7190*/  @!P2 LDG.E.U8 R151, desc[UR40][R110.64] ;  /* 0x000000286e97a981 */ /* 0x000f22000c1e1100 */
[----:B------:R-:W-:Y:S02]  /*71a0*/  PRMT R150, RZ, 0x7610, R150 ;  /* 0x00007610ff967816 */ /* 0x000fe40000000096 */
[----:B------:R-:W-:Y:S01]  /*71b0*/  LEA.HI.X.SX32 R109, R107, R103, 0x1, P0 ;  /* 0x000000676b6d7211 */ /* 0x000fe200000f0eff */
[C---:B------:R-:W-:Y:S01]  /*71c0*/  IMAD R107, R219.reuse, UR29, RZ ;  /* 0x0000001ddb6b7c24 */ /* 0x040fe2000f8e02ff */
[----:B------:R-:W-:Y:S01]  /*71d0*/  ISETP.GE.AND P2, PT, R219, UR59, PT ;  /* 0x0000003bdb007c0c */ /* 0x000fe2000bf46270 */
[----:B------:R-:W-:Y:S02]  /*71e0*/  ULDC UR29, c[0x0][0x238] ;  /* 0x00008e00001d7ab9 */ /* 0x000fe40000000800 */
[----:B------:R0:W4:Y:S01]  /*71f0*/  @!P1 LDG.E.U8 R150, desc[UR40][R108.64] ;  /* 0x000000286c969981 */ /* 0x000122000c1e1100 */
[----:B------:R-:W-:Y:S02]  /*7200*/  PRMT R149, RZ, 0x7610, R149 ;  /* 0x00007610ff957816 */ /* 0x000fe40000000095 */
[----:B------:R-:W-:-:S02]  /*7210*/  ISETP.GE.AND P1, PT, R218, UR59, PT ;  /* 0x0000003bda007c0c */ /* 0x000fc4000bf26270 */
[----:B0-----:R-:W-:-:S04]  /*7220*/  IADD3 R108, P0, R107, R82, RZ ;  /* 0x000000526b6c7210 */ /* 0x001fc80007f1e0ff */
[----:B------:R-:W-:Y:S01]  /*7230*/  LEA.HI.X.SX32 R109, R107, R103, 0x1, P0 ;  /* 0x000000676b6d7211 */ /* 0x000fe200000f0eff */
[----:B------:R-:W-:Y:S01]  /*7240*/  IMAD R107, R218, UR29, RZ ;  /* 0x0000001dda6b7c24 */ /* 0x000fe2000f8e02ff */
[----:B------:R-:W-:Y:S01]  /*7250*/  PRMT R148, RZ, 0x7610, R148 ;  /* 0x00007610ff947816 */ /* 0x000fe20000000094 */
[----:B------:R-:W-:Y:S02]  /*7260*/  ULDC UR29, c[0x0][0x238] ;  /* 0x00008e00001d7ab9 */ /* 0x000fe40000000800 */
[----:B------:R0:W4:Y:S02]  /*7270*/  @!P2 LDG.E.U8 R149, desc[UR40][R108.64] ;  /* 0x000000286c95a981 */ /* 0x000124000c1e1100 */
[----:B0-----:R-:W-:-:S04]  /*7280*/  IADD3 R108, P0, R107, R82, RZ ;  /* 0x000000526b6c7210 */ /* 0x001fc80007f1e0ff */
[----:B------:R-:W-:Y:S01]  /*7290*/  LEA.HI.X.SX32 R109, R107, R103, 0x1, P0 ;  /* 0x000000676b6d7211 */ /* 0x000fe200000f0eff */
[C---:B------:R-:W-:Y:S01]  /*72a0*/  IMAD R107, R217.reuse, UR29, RZ ;  /* 0x0000001dd96b7c24 */ /* 0x040fe2000f8e02ff */
[----:B------:R-:W-:Y:S01]  /*72b0*/  PRMT R147, RZ, 0x7610, R147 ;  /* 0x00007610ff937816 */ /* 0x000fe20000000093 */
[----:B------:R-:W-:Y:S02]  /*72c0*/  ULDC UR29, c[0x0][0x238] ;  /* 0x00008e00001d7ab9 */ /* 0x000fe40000000800 */
[----:B------:R0:W4:Y:S01]  /*72d0*/  @!P1 LDG.E.U8 R148, desc[UR40][R108.64] ;  /* 0x000000286c949981 */ /* 0x000122000c1e1100 */
[----:B------:R-:W-:Y:S02]  /*72e0*/  ISETP.GE.AND P1, PT, R217, UR59, PT ;  /* 0x0000003bd9007c0c */ /* 0x000fe4000bf26270 */
[----:B0-----:R-:W-:-:S04]  /*72f0*/  IADD3 R108, P0, R107, R82, RZ ;  /* 0x000000526b6c7210 */ /* 0x001fc80007f1e0ff */
[----:B------:R-:W-:Y:S01]  /*7300*/  LEA.HI.X.SX32 R109, R107, R103, 0x1, P0 ;  /* 0x000000676b6d7211 */ /* 0x000fe200000f0eff */
[----:B------:R-:W-:Y:S01]  /*7310*/  IMAD R112, R216, UR29, RZ ;  /* 0x0000001dd8707c24 */ /* 0x000fe2000f8e02ff */
[----:B------:R-:W-:Y:S01]  /*7320*/  LEA.HI R107, R123, 0x6e, RZ, 0x1a ;  /* 0x0000006e7b6b7811 */ /* 0x000fe200078fd0ff */
[----:B------:R-:W-:-:S04]  /*7330*/  ULDC UR29, c[0x0][0x238] ;  /* 0x00008e00001d7ab9 */ /* 0x000fc80000000800 */
[----:B------:R0:W4:Y:S01]  /*7340*/  @!P1 LDG.E.U8 R147, desc[UR40][R108.64] ;  /* 0x000000286c939981 */ /* 0x000122000c1e1100 */
[----:B------:R-:W-:Y:S02]  /*7350*/  ISETP.GE.AND P1, PT, R216, UR59, PT ;  /* 0x0000003bd8007c0c */ /* 0x000fe4000bf26270 */
[----:B------:R-:W-:Y:S02]  /*7360*/  PRMT R146, RZ, 0x7610, R146 ;  /* 0x00007610ff927816 */ /* 0x000fe40000000092 */
[C---:B0-----:R-:W-:Y:S02]  /*7370*/  IADD3 R108, P0, R112.reuse, R82, RZ ;  /* 0x00000052706c7210 */ /* 0x041fe40007f1e0ff */
[----:B------:R-:W-:Y:S02]  /*7380*/  ISETP.GE.AND P2, PT, R107, UR59, PT ;  /* 0x0000003b6b007c0c */ /* 0x000fe4000bf46270 */
[----:B------:R-:W-:-:S05]  /*7390*/  LEA.HI.X.SX32 R109, R112, R103, 0x1, P0 ;  /* 0x00000067706d7211 */ /* 0x000fca00000f0eff */
[----:B------:R0:W4:Y:S01]  /*73a0*/  @!P1 LDG.E.U8 R146, desc[UR40][R108.64] ;  /* 0x000000286c929981 */ /* 0x000122000c1e1100 */
[----:B------:R-:W-:Y:S01]  /*73b0*/  PRMT R145, RZ, 0x7610, R145 ;  /* 0x00007610ff917816 */ /* 0x000fe20000000091 */
[C---:B------:R-:W-:Y:S01]  /*73c0*/  IMAD R110, R215.reuse, UR29, RZ ;  /* 0x0000001dd76e7c24 */ /* 0x040fe2000f8e02ff */
[----:B------:R-:W-:Y:S01]  /*73d0*/  ISETP.GE.AND P1, PT, R215, UR59, PT ;  /* 0x0000003bd7007c0c */ /* 0x000fe2000bf26270 */
[----:B------:R-:W-:Y:S01]  /*73e0*/  ULDC UR29, c[0x0][0x238] ;  /* 0x00008e00001d7ab9 */ /* 0x000fe20000000800 */
[----:B0-----:R-:W-:-:S04]  /*73f0*/  IADD3 R108, P0, R207, R82, RZ ;  /* 0x00000052cf6c7210 */ /* 0x001fc80007f1e0ff */
[----:B------:R-:W-:-:S05]  /*7400*/  LEA.HI.X.SX32 R109, R207, R103, 0x1, P0 ;  /* 0x00000067cf6d7211 */ /* 0x000fca00000f0eff */
[----:B------:R0:W4:Y:S01]  /*7410*/  @!P2 LDG.E.U8 R145, desc[UR40][R108.64] ;  /* 0x000000286c91a981 */ /* 0x000122000c1e1100 */
[----:B------:R-:W-:Y:S02]  /*7420*/  PRMT R144, RZ, 0x7610, R144 ;  /* 0x00007610ff907816 */ /* 0x000fe40000000090 */
        /* <DEDUP_REMOVED lines=10> */
[----:B------:R-:W-:-:S05]  /*74d0*/  ULDC UR29, c[0x0][0x238] ;  /* 0x00008e00001d7ab9 */ /* 0x000fca0000000800 */
[----:B------:R0:W4:Y:S01]  /*74e0*/  @!P1 LDG.E.U8 R107, desc[UR40][R108.64] ;  /* 0x000000286c6b9981 */ /* 0x000122000c1e1100 */
[----:B------:R-:W-:Y:S02]  /*74f0*/  ISETP.GE.AND P1, PT, R213, UR59, PT ;  /* 0x0000003bd5007c0c */ /* 0x000fe4000bf26270 */
[----:B------:R-:W-:-:S04]  /*7500*/  IADD3 R110, P0, R112, R82, RZ ;  /* 0x00000052706e7210 */ /* 0x000fc80007f1e0ff */
[----:B------:R-:W-:Y:S02]  /*7510*/  LEA.HI.X.SX32 R111, R112, R103, 0x1, P0 ;  /* 0x00000067706f7211 */ /* 0x000fe400000f0eff */
[----:B0-----:R-:W-:Y:S01]  /*7520*/  PRMT R108, RZ, 0x7610, R108 ;  /* 0x00007610ff6c7816 */ /* 0x001fe2000000006c */
[----:B------:R-:W-:Y:S01]  /*7530*/  IMAD R112, R212, UR29, RZ ;  /* 0x0000001dd4707c24 */ /* 0x000fe2000f8e02ff */
[----:B------:R-:W-:Y:S01]  /*7540*/  PRMT R109, RZ, 0x7610, R109 ;  /* 0x00007610ff6d7816 */ /* 0x000fe2000000006d */
[----:B------:R-:W-:-:S03]  /*7550*/  ULDC UR29, c[0x0][0x238] ;  /* 0x00008e00001d7ab9 */ /* 0x000fc60000000800 */
        /* <DEDUP_REMOVED lines=18> */
[----:B------:R-:W-:-:S06]  /*7680*/  IMAD R116, R209, UR29, RZ ;  /* 0x0000001dd1747c24 */ /* 0x000fcc000f8e02ff */
[----:B------:R0:W4:Y:S01]  /*7690*/  @!P1 LDG.E.U8 R111, desc[UR40][R112.64] ;  /* 0x00000028706f9981 */ /* 0x000122000c1e1100 */
[----:B------:R-:W-:Y:S02]  /*76a0*/  ISETP.GE.AND P1, PT, R209, UR59, PT ;  /* 0x0000003bd1007c0c */ /* 0x000fe4000bf26270 */
[C---:B------:R-:W-:Y:S02]  /*76b0*/  IADD3 R114, P0, R116.reuse, R82, RZ ;  /* 0x0000005274727210 */ /* 0x040fe40007f1e0ff */
[----:B0-----:R-:W-:Y:S02]  /*76c0*/  LEA.HI R112, R123, 0x7e, RZ, 0x1a ;  /* 0x0000007e7b707811 */ /* 0x001fe400078fd0ff */
[----:B------:R-:W-:Y:S02]  /*76d0*/  LEA.HI.X.SX32 R115, R116, R103, 0x1, P0 ;  /* 0x0000006774737211 */ /* 0x000fe400000f0eff */
[----:B------:R-:W-:Y:S02]  /*76e0*/  ISETP.GE.AND P2, PT, R112, UR59, PT ;  /* 0x0000003b70007c0c */ /* 0x000fe4000bf46270 */
[----:B------:R-:W-:-:S02]  /*76f0*/  PRMT R112, RZ, 0x7610, R112 ;  /* 0x00007610ff707816 */ /* 0x000fc40000000070 */
[----:B------:R-:W-:-:S04]  /*7700*/  PRMT R113, RZ, 0x7610, R113 ;  /* 0x00007610ff717816 */ /* 0x000fc80000000071 */
[----:B------:R0:W4:Y:S02]  /*7710*/  @!P1 LDG.E.U8 R112, desc[UR40][R114.64] ;  /* 0x0000002872709981 */ /* 0x000124000c1e1100 */
[----:B0-----:R-:W-:-:S04]  /*7720*/  IADD3 R114, P0, R208, R82, RZ ;  /* 0x00000052d0727210 */ /* 0x001fc80007f1e0ff */
[----:B------:R-:W-:-:S05]  /*7730*/  LEA.HI.X.SX32 R115, R208, R103, 0x1, P0 ;  /* 0x00000067d0737211 */ /* 0x000fca00000f0eff */
[----:B------:R0:W4:Y:S01]  /*7740*/  @!P2 LDG.E.U8 R113, desc[UR40][R114.64] ;  /* 0x000000287271a981 */ /* 0x000122000c1e1100 */
[----:B------:R-:W-:Y:S02]  /*7750*/  ISETP.GE.AND P0, PT, R105, UR59, PT ;  /* 0x0000003b69007c0c */ /* 0x000fe4000bf06270 */
[----:B------:R-:W-:Y:S02]  /*7760*/  IADD3 R116, P1, R106, R205, RZ ;  /* 0x000000cd6a747210 */ /* 0x000fe40007f3e0ff */
[----:B0-----:R-:W-:Y:S02]  /*7770*/  SHF.R.S32.HI R114, RZ, 0x1f, R106 ;  /* 0x0000001fff727819 */ /* 0x001fe4000001146a */
[----:B------:R-:W-:-:S03]  /*7780*/  PRMT R115, RZ, 0x7610, R115 ;  /* 0x00007610ff737816 */ /* 0x000fc60000000073 */
[----:B------:R-:W-:Y:S01]  /*7790*/  IMAD.X R117, R114, 0x1, R204, P1 ;  /* 0x0000000172757824 */ /* 0x000fe200008e06cc */
[----:B------:R-:W-:Y:S01]  /*77a0*/  BAR.SYNC.DEFER_BLOCKING 0x0 ;  /* 0x0000000000007b1d */ /* 0x000fe20000010000 */
[----:B------:R-:W-:-:S05]  /*77b0*/  IADD3 R118, P1, R106, R16, RZ ;  /* 0x000000106a767210 */ /* 0x000fca0007f3e0ff */
[----:B------:R-:W-:Y:S02]  /*77c0*/  IMAD.X R119, R114, 0x1, R71, P1 ;  /* 0x0000000172777824 */ /* 0x000fe400008e0647 */
[----:B------:R-:W-:Y:S01]  /*77d0*/  IMAD.SHL.U32 R152, R123, 0x80, RZ ;  /* 0x000000807b987824 */ /* 0x000fe200078e00ff */
[----:B------:R0:W4:Y:S02]  /*77e0*/  @!P0 LDG.E.U8 R115, desc[UR40][R116.64] ;  /* 0x0000002874738981 */ /* 0x000124000c1e1100 */
[----:B0-----:R-:W-:-:S06]  /*77f0*/  PRMT R116, RZ, 0x7610, R116 ;  /* 0x00007610ff747816 */ /* 0x001fcc0000000074 */
[----:B------:R0:W4:Y:S01]  /*7800*/  @!P0 LDG.E.U8 R116, desc[UR40][R118.64] ;  /* 0x0000002876748981 */ /* 0x000122000c1e1100 */
[----:B------:R-:W-:Y:S02]  /*7810*/  PRMT R117, RZ, 0x7610, R117 ;  /* 0x00007610ff757816 */ /* 0x000fe40000000075 */
[----:B0-----:R-:W-:-:S05]  /*7820*/  IADD3 R118, P1, R106, R18, RZ ;  /* 0x000000126a767210 */ /* 0x001fca0007f3e0ff */
[----:B------:R-:W-:Y:S01]  /*7830*/  IMAD.X R119, R114, 0x1, R73, P1 ;  /* 0x0000000172777824 */ /* 0x000fe200008e0649 */
[----:B------:R-:W-:Y:S01]  /*7840*/  IADD3 R120, P1, R106, R20, RZ ;  /* 0x000000146a787210 */ /* 0x000fe20007f3e0ff */
[----:B------:R-:W-:Y:S01]  /*7850*/  IMAD.SHL.U32 R123, R123, 0x10, RZ ;  /* 0x000000107b7b7824 */ /* 0x000fe200078e00ff */
[----:B------:R-:W-:Y:S02]  /*7860*/  LOP3.LUT R152, R152, 0x1f80, RZ, 0xc0, !PT ;  /* 0x00001f8098987812 */ /* 0x000fe400078ec0ff */
[----:B------:R0:W4:Y:S01]  /*7870*/  @!P0 LDG.E.U8 R117, desc[UR40][R118.64] ;  /* 0x0000002876758981 */ /* 0x000122000c1e1100 */
[----:B------:R-:W-:Y:S01]  /*7880*/  IMAD.X R121, R114, 0x1, R75, P1 ;  /* 0x0000000172797824 */ /* 0x000fe200008e064b */
[----:B------:R-:W-:Y:S02]  /*7890*/  LOP3.LUT R152, R152, 0x70, R123, 0xf8, !PT ;  /* 0x0000007098987812 */ /* 0x000fe400078ef87b */
[----:B0-----:R-:W-:Y:S02]  /*78a0*/  PRMT R118, RZ, 0x7610, R118 ;  /* 0x00007610ff767816 */ /* 0x001fe40000000076 */
[----:B------:R-:W-:-:S04]  /*78b0*/  LOP3.LUT R152, R152, R0, RZ, 0xfc, !PT ;  /* 0x0000000098987212 */ /* 0x000fc800078efcff */
[----:B------:R0:W4:Y:S01]  /*78c0*/  @!P0 LDG.E.U8 R118, desc[UR40][R120.64] ;  /* 0x0000002878768981 */ /* 0x000122000c1e1100 */
[----:B------:R-:W-:-:S03]  /*78d0*/  PRMT R119, RZ, 0x7610, R119 ;  /* 0x00007610ff777816 */ /* 0x000fc60000000077 */
[----:B------:R1:W-:Y:S01]  /*78e0*/  STS.U8 [R152+UR60], R122 ;  /* 0x0000007a98007988 */ /* 0x0003e2000800003c */
[----:B0-----:R-:W-:-:S05]  /*78f0*/  IADD3 R120, P1, R106, R22, RZ ;  /* 0x000000166a787210 */ /* 0x001fca0007f3e0ff */
[----:B------:R-:W-:Y:S01]  /*7900*/  IMAD.X R121, R114, 0x1, R77, P1 ;  /* 0x0000000172797824 */ /* 0x000fe200008e064d */
[----:B-1----:R-:W-:-:S04]  /*7910*/  IADD3 R122, P1, R106, R56, RZ ;  /* 0x000000386a7a7210 */ /* 0x002fc80007f3e0ff */
[----:B------:R0:W4:Y:S01]  /*7920*/  @!P0 LDG.E.U8 R119, desc[UR40][R120.64] ;  /* 0x0000002878778981 */ /* 0x000122000c1e1100 */
[----:B------:R-:W-:Y:S01]  /*7930*/  IMAD.X R123, R114, 0x1, R79, P1 ;  /* 0x00000001727b7824 */ /* 0x000fe200008e064f */
[----:B0-----:R-:W-:-:S06]  /*7940*/  PRMT R120, RZ, 0x7610, R120 ;  /* 0x00007610ff787816 */ /* 0x001fcc0000000078 */
[----:B------:R0:W4:Y:S01]  /*7950*/  @!P0 LDG.E.U8 R120, desc[UR40][R122.64] ;  /* 0x000000287a788981 */ /* 0x000122000c1e1100 */
[----:B------:R-:W-:-:S03]  /*7960*/  PRMT R121, RZ, 0x7610, R121 ;  /* 0x00007610ff797816 */ /* 0x000fc60000000079 */
[----:B------:R1:W-:Y:S01]  /*7970*/  STS.U8 [R152+UR60+0x4], R124 ;  /* 0x0000047c98007988 */ /* 0x0003e2000800003c */
[----:B0-----:R-:W-:-:S05]  /*7980*/  IADD3 R122, P1, R106, R58, RZ ;  /* 0x0000003a6a7a7210 */ /* 0x001fca0007f3e0ff */
[----:B------:R-:W-:Y:S01]  /*7990*/  IMAD.X R123, R114, 0x1, R81, P1 ;  /* 0x00000001727b7824 */ /* 0x000fe200008e0651 */
[----:B-1----:R-:W-:Y:S01]  /*79a0*/  IADD3 R124, P1, R106, R60, RZ ;  /* 0x0000003c6a7c7210 */ /* 0x002fe20007f3e0ff */
[----:B-----5:R0:W-:Y:S04]  /*79b0*/  STS.U8 [R152+UR60+0x2], R125 ;  /* 0x0000027d98007988 */ /* 0x0201e8000800003c */
[----:B------:R1:W5:Y:S01]  /*79c0*/  @!P0 LDG.E.U8 R121, desc[UR40][R122.64] ;  /* 0x000000287a798981 */ /* 0x000362000c1e1100 */
[----:B0-----:R-:W-:Y:S01]  /*79d0*/  IMAD.X R125, R114, 0x1, R83, P1 ;  /* 0x00000001727d7824 */ /* 0x001fe200008e0653 */
[----:B-1----:R-:W-:-:S06]  /*79e0*/  PRMT R122, RZ, 0x7610, R122 ;  /* 0x00007610ff7a7816 */ /* 0x002fcc000000007a */
[----:B------:R0:W5:Y:S01]  /*79f0*/  @!P0 LDG.E.U8 R122, desc[UR40][R124.64] ;  /* 0x000000287c7a8981 */ /* 0x000162000c1e1100 */
[----:B------:R-:W-:-:S03]  /*7a00*/  PRMT R123, RZ, 0x7610, R123 ;  /* 0x00007610ff7b7816 */ /* 0x000fc6000000007b */
[----:B------:R1:W-:Y:S01]  /*7a10*/  STS.U8 [R152+UR60+0x8], R126 ;  /* 0x0000087e98007988 */ /* 0x0003e2000800003c */
[----:B0-----:R-:W-:-:S05]  /*7a20*/  IADD3 R124, P1, R106, R62, RZ ;  /* 0x0000003e6a7c7210 */ /* 0x001fca0007f3e0ff */
[----:B------:R-:W-:Y:S01]  /*7a30*/  IMAD.X R125, R114, 0x1, R85, P1 ;  /* 0x00000001727d7824 */ /* 0x000fe200008e0655 */
[----:B-1----:R-:W-:Y:S01]  /*7a40*/  IADD3 R126, P1, R106, R64, RZ ;  /* 0x000000406a7e7210 */ /* 0x002fe20007f3e0ff */
[----:B------:R0:W-:Y:S04]  /*7a50*/  STS.U8 [R152+UR60+0x6], R127 ;  /* 0x0000067f98007988 */ /* 0x0001e8000800003c */
        /* <DEDUP_REMOVED lines=12> */
[----:B-1----:R-:W-:Y:S02]  /*7b20*/  PRMT R126, RZ, 0x7610, R126 ;  /* 0x00007610ff7e7816 */ /* 0x002fe4000000007e */
[----:B------:R-:W-:-:S04]  /*7b30*/  LOP3.LUT R235, R152, 0x10, RZ, 0x3c, !PT ;  /* 0x0000001098eb7812 */ /* 0x000fc800078e3cff */
[----:B------:R0:W5:Y:S01]  /*7b40*/  @!P0 LDG.E.U8 R126, desc[UR40][R128.64] ;  /* 0x00000028807e8981 */ /* 0x000162000c1e1100 */
[----:B------:R-:W-:-:S03]  /*7b50*/  PRMT R127, RZ, 0x7610, R127 ;  /* 0x00007610ff7f7816 */ /* 0x000fc6000000007f */
[----:B------:R-:W-:Y:S01]  /*7b60*/  STS.U8 [R152+UR60+0xe], R131 ;  /* 0x00000e8398007988 */ /* 0x000fe2000800003c */
[----:B0-----:R-:W-:-:S03]  /*7b70*/  IADD3 R128, P1, R106, R70, RZ ;  /* 0x000000466a807210 */ /* 0x001fc60007f3e0ff */
[----:B------:R0:W-:Y:S02]  /*7b80*/  STS.U8 [R235+UR60+0x2], R130 ;  /* 0x00000282eb007988 */ /* 0x0001e4000800003c */
[----:B------:R-:W-:-:S05]  /*7b90*/  IMAD.X R129, R114, 0x1, R91, P1 ;  /* 0x0000000172817824 */ /* 0x000fca00008e065b */
[----:B------:R1:W5:Y:S01]  /*7ba0*/  @!P0 LDG.E.U8 R127, desc[UR40][R128.64] ;  /* 0x00000028807f8981 */ /* 0x000362000c1e1100 */
[----:B0-----:R-:W-:-:S05]  /*7bb0*/  IADD3 R130, P1, R106, R72, RZ ;  /* 0x000000486a827210 */ /* 0x001fca0007f3e0ff */
[----:B------:R-:W-:Y:S01]  /*7bc0*/  IMAD.X R131, R114, 0x1, R92, P1 ;  /* 0x0000000172837824 */ /* 0x000fe200008e065c */
        /* <DEDUP_REMOVED lines=31> */
[----:B------:R0:W-:Y:S04]  /*7dc0*/  STS.U8 [R235+UR60], R180 ;  /* 0x000000b4eb007988 */ /* 0x0001e8000800003c */
[----:B------:R1:W5:Y:S01]  /*7dd0*/  @!P0 LDG.E.U8 R134, desc[UR40][R136.64] ;  /* 0x0000002888868981 */ /* 0x000362000c1e1100 */
[----:B------:R-:W-:-:S02]  /*7de0*/  PRMT R135, RZ, 0x7610, R135 ;  /* 0x00007610ff877816 */ /* 0x000fc40000000087 */
[----:B0-----:R-:W-:Y:S01]  /*7df0*/  LOP3.LUT R180, R152, 0x20, RZ, 0x3c, !PT ;  /* 0x0000002098b47812 */ /* 0x001fe200078e3cff */
[----:B------:R-:W5:Y:S01]  /*7e00*/  LDL R235, [R1] ;  /* 0x0000000001eb7983 */ /* 0x000f620000100800 */
[----:B-1----:R-:W-:-:S03]  /*7e10*/  IADD3 R136, P1, R106, R86, RZ ;  /* 0x000000566a887210 */ /* 0x002fc60007f3e0ff */
[----:B------:R0:W-:Y:S02]  /*7e20*/  STS.U8 [R180+UR60+0x2], R138 ;  /* 0x0000028ab4007988 */ /* 0x0001e4000800003c */
[----:B------:R-:W-:Y:S02]  /*7e30*/  IMAD.X R137, R114, 0x1, R99, P1 ;  /* 0x0000000172897824 */ /* 0x000fe400008e0663 */
[----:B------:R1:W-:Y:S04]  /*7e40*/  STS.U8 [R180+UR60], R139 ;  /* 0x0000008bb4007988 */ /* 0x0003e8000800003c */
[----:B------:R2:W5:Y:S01]  /*7e50*/  @!P0 LDG.E.U8 R135, desc[UR40][R136.64] ;  /* 0x0000002888878981 */ /* 0x000562000c1e1100 */
[----:B0-----:R-:W-:-:S05]  /*7e60*/  IADD3 R138, P1, R106, R88, RZ ;  /* 0x000000586a8a7210 */ /* 0x001fca0007f3e0ff */
[----:B-1----:R-:W-:Y:S01]  /*7e70*/  IMAD.X R139, R114, 0x1, R100, P1 ;  /* 0x00000001728b7824 */ /* 0x002fe200008e0664 */
[----:B--2---:R-:W-:-:S06]  /*7e80*/  PRMT R136, RZ, 0x7610, R136 ;  /* 0x00007610ff887816 */ /* 0x004fcc0000000088 */
[----:B------:R0:W2:Y:S01]  /*7e90*/  @!P0 LDG.E.U8 R136, desc[UR40][R138.64] ;  /* 0x000000288a888981 */ /* 0x0000a2000c1e1100 */
[----:B------:R-:W-:-:S03]  /*7ea0*/  PRMT R137, RZ, 0x7610, R137 ;  /* 0x00007610ff897816 */ /* 0x000fc60000000089 */
[----:B------:R1:W-:Y:S01]  /*7eb0*/  STS.U8 [R180+UR60+0x6], R140 ;  /* 0x0000068cb4007988 */ /* 0x0003e2000800003c */
[----:B0-----:R-:W-:-:S05]  /*7ec0*/  IADD3 R138, P1, R106, R181, RZ ;  /* 0x000000b56a8a7210 */ /* 0x001fca0007f3e0ff */
[----:B------:R-:W-:Y:S01]  /*7ed0*/  IMAD.X R139, R114, 0x1, R101, P1 ;  /* 0x00000001728b7824 */ /* 0x000fe200008e0665 */
[----:B-1----:R-:W-:Y:S01]  /*7ee0*/  IADD3 R140, P1, R106, R183, RZ ;  /* 0x000000b76a8c7210 */ /* 0x002fe20007f3e0ff */
[----:B------:R0:W-:Y:S04]  /*7ef0*/  STS.U8 [R180+UR60+0x4], R141 ;  /* 0x0000048db4007988 */ /* 0x0001e8000800003c */
[----:B------:R1:W2:Y:S01]  /*7f00*/  @!P0 LDG.E.U8 R137, desc[UR40][R138.64] ;  /* 0x000000288a898981 */ /* 0x0002a2000c1e1100 */
[----:B0-----:R-:W-:Y:S01]  /*7f10*/  IMAD.X R141, R114, 0x1, R182, P1 ;  /* 0x00000001728d7824 */ /* 0x001fe200008e06b6 */
[----:B-1----:R-:W-:-:S06]  /*7f20*/  PRMT R138, RZ, 0x7610, R138 ;  /* 0x00007610ff8a7816 */ /* 0x002fcc000000008a */
        /* <DEDUP_REMOVED lines=11> */
[----:B------:R-:W-:Y:S02]  /*7fe0*/  PRMT R141, RZ, 0x7610, R141 ;  /* 0x00007610ff8d7816 */ /* 0x000fe4000000008d */
[----:B0-----:R-:W-:-:S05]  /*7ff0*/  IADD3 R142, P1, R106, R189, RZ ;  /* 0x000000bd6a8e7210 */ /* 0x001fca0007f3e0ff */
[----:B------:R-:W-:Y:S01]  /*8000*/  IMAD.X R143, R114, 0x1, R188, P1 ;  /* 0x00000001728f7824 */ /* 0x000fe200008e06bc */
[----:B------:R0:W-:Y:S04]  /*8010*/  STS.U8 [R180+UR60+0xe], R178 ;  /* 0x00000eb2b4007988 */ /* 0x0001e8000800003c */
[----:B------:R1:W2:Y:S01]  /*8020*/  @!P0 LDG.E.U8 R141, desc[UR40][R142.64] ;  /* 0x000000288e8d8981 */ /* 0x0002a2000c1e1100 */
[----:B0-----:R-:W-:Y:S02]  /*8030*/  PRMT R178, RZ, 0x7610, R178 ;  /* 0x00007610ffb27816 */ /* 0x001fe400000000b2 */
[----:B-1----:R-:W-:Y:S01]  /*8040*/  IADD3 R142, P1, R106, R191, RZ ;  /* 0x000000bf6a8e7210 */ /* 0x002fe20007f3e0ff */
[----:B------:R0:W-:Y:S04]  /*8050*/  STS.U8 [R180+UR60+0xc], R179 ;  /* 0x00000cb3b4007988 */ /* 0x0001e8000800003c */
[----:B------:R-:W-:-:S05]  /*8060*/  IMAD.X R143, R114, 0x1, R190, P1 ;  /* 0x00000001728f7824 */ /* 0x000fca00008e06be */
[----:B------:R1:W2:Y:S01]  /*8070*/  @!P0 LDG.E.U8 R178, desc[UR40][R142.64] ;  /* 0x000000288eb28981 */ /* 0x0002a2000c1e1100 */
[----:B0-----:R-:W-:-:S05]  /*8080*/  LOP3.LUT R179, R152, 0x30, RZ, 0x3c, !PT ;  /* 0x0000003098b37812 */ /* 0x001fca00078e3cff */
[----:B------:R0:W-:Y:S01]  /*8090*/  STS.U8 [R179+UR60], R177 ;  /* 0x000000b1b3007988 */ /* 0x0001e2000800003c */
[----:B-1----:R-:W-:-:S05]  /*80a0*/  IADD3 R142, P1, R106, R193, RZ ;  /* 0x000000c16a8e7210 */ /* 0x002fca0007f3e0ff */
[----:B------:R-:W-:Y:S01]  /*80b0*/  IMAD.X R143, R114, 0x1, R192, P1 ;  /* 0x00000001728f7824 */ /* 0x000fe200008e06c0 */
[----:B0-----:R-:W-:Y:S01]  /*80c0*/  PRMT R177, RZ, 0x7610, R177 ;  /* 0x00007610ffb17816 */ /* 0x001fe200000000b1 */
[----:B------:R0:W-:Y:S05]  /*80d0*/  STS.U8 [R179+UR60+0x2], R176 ;  /* 0x000002b0b3007988 */ /* 0x0001ea000800003c */
[----:B------:R1:W2:Y:S01]  /*80e0*/  @!P0 LDG.E.U8 R177, desc[UR40][R142.64] ;  /* 0x000000288eb18981 */ /* 0x0002a2000c1e1100 */
[----:B0-----:R-:W-:Y:S02]  /*80f0*/  PRMT R176, RZ, 0x7610, R176 ;  /* 0x00007610ffb07816 */ /* 0x001fe400000000b0 */
[----:B-1----:R-:W-:-:S05]  /*8100*/  IADD3 R142, P1, R106, R195, RZ ;  /* 0x000000c36a8e7210 */ /* 0x002fca0007f3e0ff */
[----:B------:R-:W-:Y:S01]  /*8110*/  IMAD.X R143, R114, 0x1, R194, P1 ;  /* 0x00000001728f7824 */ /* 0x000fe200008e06c2 */
[----:B------:R0:W-:Y:S04]  /*8120*/  STS.U8 [R179+UR60+0x4], R175 ;  /* 0x000004afb3007988 */ /* 0x0001e8000800003c */
        /* <DEDUP_REMOVED lines=17> */
[----:B-1----:R-:W-:-:S04]  /*8240*/  IADD3 R142, P1, R106, UR58, RZ ;  /* 0x0000003a6a8e7c10 */ /* 0x002fc8000ff3e0ff */
[----:B------:R-:W-:Y:S01]  /*8250*/  IADD3.X R143, R114, UR38, RZ, P1, !PT ;  /* 0x00000026728f7c10 */ /* 0x000fe20008ffe4ff */
        /* <DEDUP_REMOVED lines=9> */
[----:B------:R-:W-:Y:S02]  /*82f0*/  IADD3.X R143, R114, UR36, RZ, P1, !PT ;  /* 0x00000024728f7c10 */ /* 0x000fe40008ffe4ff */
[----:B------:R-:W-:-:S03]  /*8300*/  LOP3.LUT R179, R152, 0x40, RZ, 0x3c, !PT ;  /* 0x0000004098b37812 */ /* 0x000fc600078e3cff */
[----:B------:R0:W2:Y:S04]  /*8310*/  @!P0 LDG.E.U8 R170, desc[UR40][R142.64] ;  /* 0x000000288eaa8981 */ /* 0x0000a8000c1e1100 */
[----:B------:R1:W-:Y:S01]  /*8320*/  STS.U8 [R179+UR60], R169 ;  /* 0x000000a9b3007988 */ /* 0x0003e2000800003c */
[----:B0-----:R-:W-:Y:S02]  /*8330*/  IADD3 R142, P1, R106, UR55, RZ ;  /* 0x000000376a8e7c10 */ /* 0x001fe4000ff3e0ff */
[----:B-1----:R-:W-:Y:S02]  /*8340*/  PRMT R169, RZ, 0x7610, R169 ;  /* 0x00007610ffa97816 */ /* 0x002fe400000000a9 */
[----:B------:R-:W-:Y:S01]  /*8350*/  IADD3.X R143, R114, UR35, RZ, P1, !PT ;  /* 0x00000023728f7c10 */ /* 0x000fe20008ffe4ff */
[----:B------:R0:W-:Y:S04]  /*8360*/  STS.U8 [R179+UR60+0x2], R168 ;  /* 0x000002a8b3007988 */ /* 0x0001e8000800003c */
[----:B------:R1:W2:Y:S01]  /*8370*/  @!P0 LDG.E.U8 R169, desc[UR40][R142.64] ;  /* 0x000000288ea98981 */ /* 0x0002a2000c1e1100 */
[----:B0-----:R-:W-:-:S02]  /*8380*/  PRMT R168, RZ, 0x7610, R168 ;  /* 0x00007610ffa87816 */ /* 0x001fc400000000a8 */
[----:B-1----:R-:W-:-:S04]  /*8390*/  IADD3 R142, P1, R106, UR54, RZ ;  /* 0x000000366a8e7c10 */ /* 0x002fc8000ff3e0ff */
[----:B------:R-:W-:Y:S01]  /*83a0*/  IADD3.X R143, R114, UR34, RZ, P1, !PT ;  /* 0x00000022728f7c10 */ /* 0x000fe20008ffe4ff */
[----:B---3--:R0:W-:Y:S04]  /*83b0*/  STS.U8 [R179+UR60+0x4], R167 ;  /* 0x000004a7b3007988 */ /* 0x0081e8000800003c */
[----:B------:R1:W3:Y:S01]  /*83c0*/  @!P0 LDG.E.U8 R168, desc[UR40][R142.64] ;  /* 0x000000288ea88981 */ /* 0x0002e2000c1e1100 */
[----:B0-----:R-:W-:Y:S02]  /*83d0*/  PRMT R167, RZ, 0x7610, R167 ;  /* 0x00007610ffa77816 */ /* 0x001fe400000000a7 */
[----:B-1----:R-:W-:-:S04]  /*83e0*/  IADD3 R142, P1, R106, UR53, RZ ;  /* 0x000000356a8e7c10 */ /* 0x002fc8000ff3e0ff */
[----:B------:R-:W-:Y:S01]  /*83f0*/  IADD3.X R143, R114, UR33, RZ, P1, !PT ;  /* 0x00000021728f7c10 */ /* 0x000fe20008ffe4ff */
[----:B------:R0:W-:Y:S04]  /*8400*/  STS.U8 [R179+UR60+0x6], R166 ;  /* 0x000006a6b3007988 */ /* 0x0001e8000800003c */
[----:B------:R1:W3:Y:S01]  /*8410*/  @!P0 LDG.E.U8 R167, desc[UR40][R142.64] ;  /* 0x000000288ea78981 */ /* 0x0002e2000c1e1100 */
[----:B0-----:R-:W-:Y:S02]  /*8420*/  PRMT R166, RZ, 0x7610, R166 ;  /* 0x00007610ffa67816 */ /* 0x001fe400000000a6 */
[----:B-1----:R-:W-:-:S04]  /*8430*/  IADD3 R142, P1, R106, UR52, RZ ;  /* 0x000000346a8e7c10 */ /* 0x002fc8000ff3e0ff */
[----:B------:R-:W-:Y:S01]  /*8440*/  IADD3.X R143, R114, UR32, RZ, P1, !PT ;  /* 0x00000020728f7c10 */ /* 0x000fe20008ffe4ff */
[----:B----4-:R0:W-:Y:S04]  /*8450*/  STS.U8 [R179+UR60+0x8], R165 ;  /* 0x000008a5b3007988 */ /* 0x0101e8000800003c */
[----:B------:R1:W4:Y:S01]  /*8460*/  @!P0 LDG.E.U8 R166, desc[UR40][R142.64] ;  /* 0x000000288ea68981 */ /* 0x000322000c1e1100 */
        /* <DEDUP_REMOVED lines=8> */
[----:B------:R0:W-:Y:S04]  /*84f0*/  STS.U8 [R179+UR60+0xc], R163 ;  /* 0x00000ca3b3007988 */ /* 0x0001e8000800003c */
        /* <DEDUP_REMOVED lines=8> */
[----:B------:R-:W-:Y:S02]  /*8580*/  IADD3.X R143, R114, UR12, RZ, P1, !PT ;  /* 0x0000000c728f7c10 */ /* 0x000fe40008ffe4ff */
[----:B------:R-:W-:-:S03]  /*8590*/  LOP3.LUT R179, R152, 0x50, RZ, 0x3c, !PT ;  /* 0x0000005098b37812 */ /* 0x000fc600078e3cff */
[----:B------:R0:W4:Y:S04]  /*85a0*/  @!P0 LDG.E.U8 R162, desc[UR40][R142.64] ;  /* 0x000000288ea28981 */ /* 0x000128000c1e1100 */
[----:B------:R1:W-:Y:S01]  /*85b0*/  STS.U8 [R179+UR60], R161 ;  /* 0x000000a1b3007988 */ /* 0x0003e2000800003c */
[----:B0-----:R-:W-:Y:S02]  /*85c0*/  IADD3 R142, P1, R106, UR47, RZ ;  /* 0x0000002f6a8e7c10 */ /* 0x001fe4000ff3e0ff */
[----:B-1----:R-:W-:Y:S02]  /*85d0*/  PRMT R161, RZ, 0x7610, R161 ;  /* 0x00007610ffa17816 */ /* 0x002fe400000000a1 */
[----:B------:R-:W-:Y:S01]  /*85e0*/  IADD3.X R143, R114, UR11, RZ, P1, !PT ;  /* 0x0000000b728f7c10 */ /* 0x000fe20008ffe4ff */
[----:B------:R0:W-:Y:S04]  /*85f0*/  STS.U8 [R179+UR60+0x2], R160 ;  /* 0x000002a0b3007988 */ /* 0x0001e8000800003c */
[----:B------:R1:W3:Y:S01]  /*8600*/  @!P0 LDG.E.U8 R161, desc[UR40][R142.64] ;  /* 0x000000288ea18981 */ /* 0x0002e2000c1e1100 */
[----:B0-----:R-:W-:-:S02]  /*8610*/  PRMT R160, RZ, 0x7610, R160 ;  /* 0x00007610ffa07816 */ /* 0x001fc400000000a0 */
        /* <DEDUP_REMOVED lines=30> */
[----:B-1----:R-:W-:-:S05]  /*8800*/  IADD3 R142, P1, R106, R203, RZ ;  /* 0x000000cb6a8e7210 */ /* 0x002fca0007f3e0ff */
[----:B------:R-:W-:-:S05]  /*8810*/  IMAD.X R143, R114, 0x1, R202, P1 ;  /* 0x00000001728f7824 */ /* 0x000fca00008e06ca */
[----:B------:R0:W4:Y:S01]  /*8820*/  @!P0 LDG.E.U8 R154, desc[UR40][R142.64] ;  /* 0x000000288e9a8981 */ /* 0x000122000c1e1100 */
[----:B------:R-:W-:Y:S02]  /*8830*/  PRMT R179, RZ, 0x7610, R179 ;  /* 0x00007610ffb37816 */ /* 0x000fe400000000b3 */
[----:B0-----:R-:W-:-:S05]  /*8840*/  IADD3 R142, P1, R106, R12, RZ ;  /* 0x0000000c6a8e7210 */ /* 0x001fca0007f3e0ff */
[----:B------:R-:W-:Y:S01]  /*8850*/  IMAD.X R143, R114, 0x1, R67, P1 ;  /* 0x00000001728f7824 */ /* 0x000fe200008e0643 */
[----:B------:R-:W-:-:S04]  /*8860*/  LOP3.LUT R180, R152, 0x60, RZ, 0x3c, !PT ;  /* 0x0000006098b47812 */ /* 0x000fc800078e3cff */
[----:B------:R0:W4:Y:S01]  /*8870*/  @!P0 LDG.E.U8 R179, desc[UR40][R142.64] ;  /* 0x000000288eb38981 */ /* 0x000122000c1e1100 */
[----:B------:R-:W-:Y:S02]  /*8880*/  PRMT R152, RZ, 0x7610, R152 ;  /* 0x00007610ff987816 */ /* 0x000fe40000000098 */
[----:B0-----:R-:W-:-:S05]  /*8890*/  IADD3 R142, P1, R106, R14, RZ ;  /* 0x0000000e6a8e7210 */ /* 0x001fca0007f3e0ff */
[----:B------:R-:W-:Y:S01]  /*88a0*/  IMAD.X R143, R114, 0x1, R69, P1 ;  /* 0x00000001728f7824 */ /* 0x000fe200008e0645 */
[----:B------:R0:W-:Y:S04]  /*88b0*/  STS.U8 [R180+UR60+0x2], R151 ;  /* 0x00000297b4007988 */ /* 0x0001e8000800003c */
[----:B------:R1:W4:Y:S01]  /*88c0*/  @!P0 LDG.E.U8 R152, desc[UR40][R142.64] ;  /* 0x000000288e988981 */ /* 0x000322000c1e1100 */
[----:B0-----:R-:W-:Y:S02]  /*88d0*/  PRMT R151, RZ, 0x7610, R151 ;  /* 0x00007610ff977816 */ /* 0x001fe40000000097 */
[----:B-1----:R-:W-:-:S05]  /*88e0*/  IADD3 R142, P1, R106, R10, RZ ;  /* 0x0000000a6a8e7210 */ /* 0x002fca0007f3e0ff */
        /* <DEDUP_REMOVED lines=31> */
[----:B------:R0:W-:Y:S04]  /*8ae0*/  STS.U8 [R180+UR60], R153 ;  /* 0x00000099b4007988 */ /* 0x0001e8000800003c */
        /* <DEDUP_REMOVED lines=8> */
[----:B------:R-:W-:-:S05]  /*8b70*/  IMAD.X R143, R114, 0x1, R17, P1 ;  /* 0x00000001728f7824 */ /* 0x000fca00008e0611 */
[----:B------:R0:W4:Y:S02]  /*8b80*/  @!P0 LDG.E.U8 R144, desc[UR40][R142.64] ;  /* 0x000000288e908981 */ /* 0x000124000c1e1100 */
[----:B0-----:R-:W-:-:S05]  /*8b90*/  IADD3 R142, P1, R106, R104, RZ ;  /* 0x000000686a8e7210 */ /* 0x001fca0007f3e0ff */
[----:B------:R-:W-:Y:S01]  /*8ba0*/  IMAD.X R143, R114, 0x1, R15, P1 ;  /* 0x00000001728f7824 */ /* 0x000fe200008e060f */
[----:B------:R-:W-:-:S06]  /*8bb0*/  PRMT R114, RZ, 0x7610, R114 ;  /* 0x00007610ff727816 */ /* 0x000fcc0000000072 */
[----:B------:R-:W4:Y:S04]  /*8bc0*/  @!P0 LDG.E.U8 R114, desc[UR40][R142.64] ;  /* 0x000000288e728981 */ /* 0x000f28000c1e1100 */
[----:B------:R0:W-:Y:S04]  /*8bd0*/  STS.U8 [R3+UR60+0x2], R107 ;  /* 0x0000026b03007988 */ /* 0x0001e8000800003c */
[----:B------:R1:W-:Y:S01]  /*8be0*/  STS.U8 [R3+UR60+0x4], R108 ;  /* 0x0000046c03007988 */ /* 0x0003e2000800003c */
[----:B0-----:R-:W-:-:S03]  /*8bf0*/  LOP3.LUT R107, R105, 0x10, RZ, 0x3c, !PT ;  /* 0x00000010696b7812 */ /* 0x001fc600078e3cff */
[----:B------:R-:W-:Y:S04]  /*8c00*/  STS.U8 [R3+UR60+0x6], R109 ;  /* 0x0000066d03007988 */ /* 0x000fe8000800003c */
[----:B------:R-:W-:Y:S01]  /*8c10*/  STS.U8 [R3+UR60+0x8], R110 ;  /* 0x0000086e03007988 */ /* 0x000fe2000800003c */
[----:B-1----:R-:W-:-:S03]  /*8c20*/  LOP3.LUT R108, R105, 0x20, RZ, 0x3c, !PT ;  /* 0x00000020696c7812 */ /* 0x002fc600078e3cff */
[----:B------:R-:W-:Y:S04]  /*8c30*/  STS.U8 [R3+UR60+0xa], R111 ;  /* 0x00000a6f03007988 */ /* 0x000fe8000800003c */
[----:B------:R-:W-:Y:S04]  /*8c40*/  STS.U8 [R3+UR60+0xc], R112 ;  /* 0x00000c7003007988 */ /* 0x000fe8000800003c */
[----:B------:R-:W-:Y:S04]  /*8c50*/  STS.U8 [R3+UR60+0xe], R113 ;  /* 0x00000e7103007988 */ /* 0x000fe8000800003c */
[----:B------:R-:W-:Y:S04]  /*8c60*/  STS.U8 [R105+UR60+0x2000], R115 ;  /* 0x0020007369007988 */ /* 0x000fe8000800003c */
[----:B------:R-:W-:Y:S04]  /*8c70*/  STS.U8 [R105+UR60+0x3800], R119 ;  /* 0x0038007769007988 */ /* 0x000fe8000800003c */
[----:B-----5:R-:W-:Y:S04]  /*8c80*/  STS.U8 [R105+UR60+0x3400], R127 ;  /* 0x0034007f69007988 */ /* 0x020fe8000800003c */
[----:B------:R-:W-:Y:S04]  /*8c90*/  STS.U8 [R105+UR60+0x3000], R135 ;  /* 0x0030008769007988 */ /* 0x000fe8000800003c */
[----:B--2---:R-:W-:Y:S04]  /*8ca0*/  STS.U8 [R105+UR60+0x2c00], R177 ;  /* 0x002c00b169007988 */ /* 0x004fe8000800003c */
[----:B------:R-:W-:Y:S04]  /*8cb0*/  STS.U8 [R105+UR60+0x2800], R169 ;  /* 0x002800a969007988 */ /* 0x000fe8000800003c */
[----:B---3--:R-:W-:Y:S01]  /*8cc0*/  STS.U8 [R105+UR60+0x2400], R161 ;  /* 0x002400a169007988 */ /* 0x008fe2000800003c */
[----:B------:R-:W-:Y:S01]  /*8cd0*/  UMOV UR29, 0x40000040 ;  /* 0x40000040001d7882 */ /* 0x000fe20000000000 */
[----:B------:R-:W-:-:S02]  /*8ce0*/  UMOV UR31, 0x40000040 ;  /* 0x40000040001f7882 */ /* 0x000fc40000000000 */
[----:B----4-:R-:W-:Y:S04]  /*8cf0*/  STS.U8 [R105+UR60+0x3c00], R149 ;  /* 0x003c009569007988 */ /* 0x010fe8000800003c */
[----:B------:R-:W-:Y:S04]  /*8d00*/  STS.U8 [R107+UR60+0x2080], R154 ;  /* 0x0020809a6b007988 */ /* 0x000fe8000800003c */
[----:B------:R-:W-:Y:S04]  /*8d10*/  STS.U8 [R107+UR60+0x2480], R162 ;  /* 0x002480a26b007988 */ /* 0x000fe8000800003c */
[----:B------:R-:W-:Y:S04]  /*8d20*/  STS.U8 [R107+UR60+0x2880], R170 ;  /* 0x002880aa6b007988 */ /* 0x000fe8000800003c */
[----:B------:R-:W-:Y:S04]  /*8d30*/  STS.U8 [R107+UR60+0x2c80], R178 ;  /* 0x002c80b26b007988 */ /* 0x000fe8000800003c */
[----:B------:R-:W-:Y:S04]  /*8d40*/  STS.U8 [R107+UR60+0x3080], R134 ;  /* 0x003080866b007988 */ /* 0x000fe8000800003c */
[----:B------:R-:W-:Y:S04]  /*8d50*/  STS.U8 [R107+UR60+0x3480], R126 ;  /* 0x0034807e6b007988 */ /* 0x000fe8000800003c */
[----:B------:R-:W-:Y:S04]  /*8d60*/  STS.U8 [R107+UR60+0x3880], R118 ;  /* 0x003880766b007988 */ /* 0x000fe8000800003c */
[----:B------:R0:W-:Y:S04]  /*8d70*/  STS.U8 [R107+UR60+0x3c80], R150 ;  /* 0x003c80966b007988 */ /* 0x0001e8000800003c */
[----:B------:R-:W-:Y:S01]  /*8d80*/  STS.U8 [R108+UR60+0x2100], R155 ;  /* 0x0021009b6c007988 */ /* 0x000fe2000800003c */
[----:B0-----:R-:W-:-:S03]  /*8d90*/  LOP3.LUT R107, R105, 0x30, RZ, 0x3c, !PT ;  /* 0x00000030696b7812 */ /* 0x001fc600078e3cff */
[----:B------:R-:W-:Y:S04]  /*8da0*/  STS.U8 [R108+UR60+0x2500], R163 ;  /* 0x002500a36c007988 */ /* 0x000fe8000800003c */
[----:B------:R-:W-:Y:S04]  /*8db0*/  STS.U8 [R108+UR60+0x2900], R171 ;  /* 0x002900ab6c007988 */ /* 0x000fe8000800003c */
[----:B------:R-:W-:Y:S04]  /*8dc0*/  STS.U8 [R108+UR60+0x2d00], R141 ;  /* 0x002d008d6c007988 */ /* 0x000fe8000800003c */
[----:B------:R-:W-:Y:S04]  /*8dd0*/  STS.U8 [R108+UR60+0x3100], R133 ;  /* 0x003100856c007988 */ /* 0x000fe8000800003c */
[----:B------:R-:W-:Y:S04]  /*8de0*/  STS.U8 [R108+UR60+0x3500], R125 ;  /* 0x0035007d6c007988 */ /* 0x000fe8000800003c */
[----:B------:R-:W-:Y:S04]  /*8df0*/  STS.U8 [R108+UR60+0x3900], R117 ;  /* 0x003900756c007988 */ /* 0x000fe8000800003c */
[----:B------:R0:W-:Y:S04]  /*8e00*/  STS.U8 [R108+UR60+0x3d00], R147 ;  /* 0x003d00936c007988 */ /* 0x0001e8000800003c */
[----:B------:R-:W-:Y:S04]  /*8e10*/  STS.U8 [R107+UR60+0x2180], R156 ;  /* 0x0021809c6b007988 */ /* 0x000fe8000800003c */
[----:B------:R-:W-:Y:S01]  /*8e20*/  STS.U8 [R107+UR60+0x2580], R164 ;  /* 0x002580a46b007988 */ /* 0x000fe2000800003c */
[----:B0-----:R-:W-:-:S03]  /*8e30*/  LOP3.LUT R108, R105, 0x40, RZ, 0x3c, !PT ;  /* 0x00000040696c7812 */ /* 0x001fc600078e3cff */
        /* <DEDUP_REMOVED lines=40> */
[----:B------:R0:W-:Y:S01]  /*90c0*/  STS.U8 [R107+UR60+0x3f80], R114 ;  /* 0x003f80726b007988 */ /* 0x0001e2000800003c */
[----:B------:R1:W-:Y:S06]  /*90d0*/  MEMBAR.ALL.CTA ;  /* 0x0000000000007992 */ /* 0x0003ec0000008000 */
[----:B-1----:R-:W1:Y:S02]  /*90e0*/  FENCE.VIEW.ASYNC.S ;  /* 0x00000000000073c6 */ /* 0x002e640000000000 */
[----:B-1----:R-:W-:Y:S06]  /*90f0*/  BAR.SYNC.DEFER_BLOCKING 0x0 ;  /* 0x0000000000007b1d */ /* 0x002fec0000010000 */
[----:B------:R-:W-:-:S06]  /*9100*/  WARPGROUP.ARRIVE ;  /* 0x00000000000079c5 */ /* 0x000fcc0000000000 */
[----:B------:R-:W-:Y:S04]  /*9110*/  QGMMA.64x64x32.F32.E4M3.E4M3 R24, gdesc[UR28], R24 ;  /* 0x00e000001c1879f3 */ /* 0x000fe80008700818 */
[----:B------:R-:W-:Y:S04]  /*9120*/  QGMMA.64x64x32.F32.E4M3.E4M3 R24, gdesc[UR16], R24 ;  /* 0x00e00000101879f3 */ /* 0x000fe80008700818 */
[----:B------:R-:W-:Y:S01]  /*9130*/  QGMMA.64x64x32.F32.E4M3.E4M3 R24, gdesc[UR20], R24 ;  /* 0x00e00000141879f3 */ /* 0x000fe20008700818 */
[----:B------:R-:W-:Y:S01]  /*9140*/  R2UR UR31, R235 ;  /* 0x00000000eb1f72ca */ /* 0x000fe200000e0000 */
[----:B------:R-:W-:-:S02]  /*9150*/  USHF.R.S32.HI UR29, URZ, 0x1f, UR4 ;  /* 0x0000001f3f1d7899 */ /* 0x000fc40008011404 */
[----:B------:R-:W-:-:S04]  /*9160*/  IADD3 R9, P2, R9, UR4, RZ ;  /* 0x0000000409097c10 */ /* 0x000fc8000ff5e0ff */
[----:B------:R-:W-:Y:S02]  /*9170*/  IADD3.X R23, R23, UR29, RZ, P2, !PT ;  /* 0x0000001d17177c10 */ /* 0x000fe400097fe4ff */
[----:B------:R-:W-:-:S04]  /*9180*/  IADD3 R14, P2, R14, UR4, RZ ;  /* 0x000000040e0e7c10 */ /* 0x000fc8000ff5e0ff */
[----:B0-----:R-:W-:Y:S01]  /*9190*/  IMAD.U32 R107, RZ, RZ, UR31 ;  /* 0x0000001fff6b7e24 */ /* 0x001fe2000f8e00ff */
[----:B------:R-:W-:Y:S02]  /*91a0*/  IADD3 R82, P0, R82, UR31, RZ ;  /* 0x0000001f52527c10 */ /* 0x000fe4000ff1e0ff */
[----:B------:R-:W-:Y:S02]  /*91b0*/  IADD3 R104, P5, R104, UR4, RZ ;  /* 0x0000000468687c10 */ /* 0x000fe4000ffbe0ff */
[----:B------:R-:W-:Y:S02]  /*91c0*/  LEA.HI.X.SX32 R103, R107, R103, 0x1, P0 ;  /* 0x000000676b677211 */ /* 0x000fe400000f0eff */
[----:B------:R-:W-:Y:S02]  /*91d0*/  IADD3 R4, P0, R4, UR4, RZ ;  /* 0x0000000404047c10 */ /* 0x000fe4000ff1e0ff */
[----:B------:R-:W-:Y:S02]  /*91e0*/  IADD3 R5, P4, R5, UR4, RZ ;  /* 0x0000000405057c10 */ /* 0x000fe4000ff9e0ff */
[----:B------:R-:W-:-:S02]  /*91f0*/  IADD3 R7, P3, R7, UR4, RZ ;  /* 0x0000000407077c10 */ /* 0x000fc4000ff7e0ff */
[----:B------:R-:W-:Y:S02]  /*9200*/  IADD3.X R69, R69, UR29, RZ, P2, !PT ;  /* 0x0000001d45457c10 */ /* 0x000fe400097fe4ff */
[----:B------:R-:W-:Y:S01]  /*9210*/  IADD3 R60, P2, R60, UR4, RZ ;  /* 0x000000043c3c7c10 */ /* 0x000fe2000ff5e0ff */
[----:B------:R-:W-:Y:S01]  /*9220*/  QGMMA.64x64x32.F32.E4M3.E4M3 R24, gdesc[UR24], R24, gsb0 ;  /* 0x00e00000181879f3 */ /* 0x000fe20008000818 */
[----:B------:R-:W-:Y:S02]  /*9230*/  IADD3.X R15, R15, UR29, RZ, P5, !PT ;  /* 0x0000001d0f0f7c10 */ /* 0x000fe4000affe4ff */
[----:B------:R-:W-:Y:S02]  /*9240*/  IADD3.X R17, R17, UR29, RZ, P0, !PT ;  /* 0x0000001d11117c10 */ /* 0x000fe400087fe4ff */
[----:B------:R-:W-:Y:S02]  /*9250*/  IADD3.X R19, R19, UR29, RZ, P4, !PT ;  /* 0x0000001d13137c10 */ /* 0x000fe4000a7fe4ff */
[----:B------:R-:W-:-:S02]  /*9260*/  IADD3.X R21, R21, UR29, RZ, P3, !PT ;  /* 0x0000001d15157c10 */ /* 0x000fc40009ffe4ff */
[----:B------:R-:W-:Y:S02]  /*9270*/  IADD3 R11, P1, R11, UR4, RZ ;  /* 0x000000040b0b7c10 */ /* 0x000fe4000ff3e0ff */
[----:B------:R-:W-:Y:S02]  /*9280*/  IADD3 R13, P6, R13, UR4, RZ ;  /* 0x000000040d0d7c10 */ /* 0x000fe4000ffde0ff */
[----:B------:R-:W-:Y:S02]  /*9290*/  IADD3 R6, P5, R6, UR4, RZ ;  /* 0x0000000406067c10 */ /* 0x000fe4000ffbe0ff */
[----:B------:R-:W-:Y:S02]  /*92a0*/  IADD3 R8, P0, R8, UR4, RZ ;  /* 0x0000000408087c10 */ /* 0x000fe4000ff1e0ff */
[----:B------:R-:W-:Y:S02]  /*92b0*/  IADD3 R10, P4, R10, UR4, RZ ;  /* 0x000000040a0a7c10 */ /* 0x000fe4000ff9e0ff */
[----:B------:R-:W-:-:S02]  /*92c0*/  IADD3 R12, P3, R12, UR4, RZ ;  /* 0x000000040c0c7c10 */ /* 0x000fc4000ff7e0ff */
[----:B------:R-:W-:Y:S02]  /*92d0*/  IADD3.X R83, R83, UR29, RZ, P2, !PT ;  /* 0x0000001d53537c10 */ /* 0x000fe400097fe4ff */
[----:B------:R-:W-:Y:S02]  /*92e0*/  IADD3 R74, P2, R74, UR4, RZ ;  /* 0x000000044a4a7c10 */ /* 0x000fe4000ff5e0ff */
[----:B------:R-:W-:Y:S02]  /*92f0*/  IADD3.X R57, R57, UR29, RZ, P1, !PT ;  /* 0x0000001d39397c10 */ /* 0x000fe40008ffe4ff */
[----:B------:R-:W-:Y:S02]  /*9300*/  IADD3.X R59, R59, UR29, RZ, P6, !PT ;  /* 0x0000001d3b3b7c10 */ /* 0x000fe4000b7fe4ff */
[----:B------:R-:W-:Y:S02]  /*9310*/  IADD3.X R61, R61, UR29, RZ, P5, !PT ;  /* 0x0000001d3d3d7c10 */ /* 0x000fe4000affe4ff */
[----:B------:R-:W-:-:S02]  /*9320*/  IADD3.X R63, R63, UR29, RZ, P0, !PT ;  /* 0x0000001d3f3f7c10 */ /* 0x000fc400087fe4ff */
[----:B------:R-:W-:Y:S02]  /*9330*/  IADD3.X R65, R65, UR29, RZ, P4, !PT ;  /* 0x0000001d41417c10 */ /* 0x000fe4000a7fe4ff */
[----:B------:R-:W-:Y:S02]  /*9340*/  IADD3.X R67, R67, UR29, RZ, P3, !PT ;  /* 0x0000001d43437c10 */ /* 0x000fe40009ffe4ff */
[----:B------:R-:W-:Y:S02]  /*9350*/  IADD3 R16, P1, R16, UR4, RZ ;  /* 0x0000000410107c10 */ /* 0x000fe4000ff3e0ff */
[----:B------:R-:W-:Y:S02]  /*9360*/  IADD3 R18, P6, R18, UR4, RZ ;  /* 0x0000000412127c10 */ /* 0x000fe4000ffde0ff */
[----:B------:R-:W-:Y:S02]  /*9370*/  IADD3 R20, P5, R20, UR4, RZ ;  /* 0x0000000414147c10 */ /* 0x000fe4000ffbe0ff */
[----:B------:R-:W-:-:S02]  /*9380*/  IADD3 R22, P0, R22, UR4, RZ ;  /* 0x0000000416167c10 */ /* 0x000fc4000ff1e0ff */
[----:B------:R-:W-:Y:S02]  /*9390*/  IADD3 R56, P4, R56, UR4, RZ ;  /* 0x0000000438387c10 */ /* 0x000fe4000ff9e0ff */
[----:B------:R-:W-:Y:S02]  /*93a0*/  IADD3 R58, P3, R58, UR4, RZ ;  /* 0x000000043a3a7c10 */ /* 0x000fe4000ff7e0ff */
[----:B------:R-:W-:Y:S02]  /*93b0*/  IADD3.X R93, R93, UR29, RZ, P2, !PT ;  /* 0x0000001d5d5d7c10 */ /* 0x000fe400097fe4ff */
[----:B------:R-:W-:Y:S02]  /*93c0*/  IADD3 R88, P2, R88, UR4, RZ ;  /* 0x0000000458587c10 */ /* 0x000fe4000ff5e0ff */
[----:B------:R-:W-:Y:S02]  /*93d0*/  IADD3.X R71, R71, UR29, RZ, P1, !PT ;  /* 0x0000001d47477c10 */ /* 0x000fe40008ffe4ff */
[----:B------:R-:W-:-:S02]  /*93e0*/  IADD3.X R73, R73, UR29, RZ, P6, !PT ;  /* 0x0000001d49497c10 */ /* 0x000fc4000b7fe4ff */
[----:B------:R-:W-:Y:S02]  /*93f0*/  IADD3.X R75, R75, UR29, RZ, P5, !PT ;  /* 0x0000001d4b4b7c10 */ /* 0x000fe4000affe4ff */
[----:B------:R-:W-:Y:S02]  /*9400*/  IADD3.X R77, R77, UR29, RZ, P0, !PT ;  /* 0x0000001d4d4d7c10 */ /* 0x000fe400087fe4ff */
[----:B------:R-:W-:Y:S02]  /*9410*/  IADD3.X R79, R79, UR29, RZ, P4, !PT ;  /* 0x0000001d4f4f7c10 */ /* 0x000fe4000a7fe4ff */
[----:B------:R-:W-:Y:S01]  /*9420*/  IADD3.X R81, R81, UR29, RZ, P3, !PT ;  /* 0x0000001d51517c10 */ /* 0x000fe20009ffe4ff */
[----:B------:R-:W-:Y:S01]  /*9430*/  UIADD3 UR61, UR61, -0x1, URZ ;  /* 0xffffffff3d3d7890 */ /* 0x000fe2000fffe03f */
[----:B------:R-:W-:Y:S02]  /*9440*/  IADD3 R62, P1, R62, UR4, RZ ;  /* 0x000000043e3e7c10 */ /* 0x000fe4000ff3e0ff */
[----:B------:R-:W-:-:S02]  /*9450*/  IADD3 R64, P6, R64, UR4, RZ ;  /* 0x0000000440407c10 */ /* 0x000fc4000ffde0ff */
[----:B------:R-:W-:Y:S02]  /*9460*/  IADD3 R66, P5, R66, UR4, RZ ;  /* 0x0000000442427c10 */ /* 0x000fe4000ffbe0ff */
[----:B------:R-:W-:Y:S02]  /*9470*/  IADD3 R68, P0, R68, UR4, RZ ;  /* 0x0000000444447c10 */ /* 0x000fe4000ff1e0ff */
[----:B------:R-:W-:Y:S02]  /*9480*/  IADD3 R70, P4, R70, UR4, RZ ;  /* 0x0000000446467c10 */ /* 0x000fe4000ff9e0ff */
[----:B------:R-:W-:Y:S02]  /*9490*/  IADD3 R72, P3, R72, UR4, RZ ;  /* 0x0000000448487c10 */ /* 0x000fe4000ff7e0ff */
[----:B------:R-:W-:Y:S02]  /*94a0*/  IADD3.X R100, R100, UR29, RZ, P2, !PT ;  /* 0x0000001d64647c10 */ /* 0x000fe400097fe4ff */
[----:B------:R-:W-:Y:S01]  /*94b0*/  IADD3 R193, P2, R193, UR4, RZ ;  /* 0x00000004c1c17c10 */ /* 0x000fe2000ff5e0ff */
[----:B------:R-:W-:Y:S01]  /*94c0*/  UIADD3 UR58, UP4, UR4, UR58, URZ ;  /* 0x0000003a043a7290 */ /* 0x000fe2000ff9e03f */
[----:B------:R-:W-:Y:S01]  /*94d0*/  IADD3.X R85, R85, UR29, RZ, P1, !PT ;  /* 0x0000001d55557c10 */ /* 0x000fe20008ffe4ff */
[----:B------:R-:W-:Y:S01]  /*94e0*/  UIADD3 UR57, UP3, UR4, UR57, URZ ;  /* 0x0000003904397290 */ /* 0x000fe2000ff7e03f */
[----:B------:R-:W-:Y:S01]  /*94f0*/  IADD3.X R87, R87, UR29, RZ, P6, !PT ;  /* 0x0000001d57577c10 */ /* 0x000fe2000b7fe4ff */
[----:B------:R-:W-:Y:S01]  /*9500*/  UIADD3 UR56, UP2, UR4, UR56, URZ ;  /* 0x0000003804387290 */ /* 0x000fe2000ff5e03f */
[----:B------:R-:W-:Y:S01]  /*9510*/  IADD3.X R89, R89, UR29, RZ, P5, !PT ;  /* 0x0000001d59597c10 */ /* 0x000fe2000affe4ff */
[----:B------:R-:W-:Y:S01]  /*9520*/  UIADD3 UR55, UP1, UR4, UR55, URZ ;  /* 0x0000003704377290 */ /* 0x000fe2000ff3e03f */
        /* <DEDUP_REMOVED lines=10> */
[----:B------:R-:W-:Y:S01]  /*95d0*/  ISETP.NE.U32.AND P2, PT, RZ, UR61, PT ;  /* 0x0000003dff007c0c */ /* 0x000fe2000bf45070 */
[----:B------:R-:W-:Y:S02]  /*95e0*/  UIADD3.X UR38, UR29, UR38, URZ, UP4, !UPT ;  /* 0x000000261d267290 */ /* 0x000fe4000a7fe43f */
[----:B------:R-:W-:Y:S01]  /*95f0*/  IADD3.X R94, R94, UR29, RZ, P1, !PT ;  /* 0x0000001d5e5e7c10 */ /* 0x000fe20008ffe4ff */
[----:B------:R-:W-:-:S02]  /*9600*/  UIADD3.X UR37, UR29, UR37, URZ, UP3, !UPT ;  /* 0x000000251d257290 */ /* 0x000fc40009ffe43f */
[----:B------:R-:W-:Y:S01]  /*9610*/  IADD3.X R95, R95, UR29, RZ, P6, !PT ;  /* 0x0000001d5f5f7c10 */ /* 0x000fe2000b7fe4ff */
[----:B------:R-:W-:Y:S02]  /*9620*/  UIADD3.X UR36, UR29, UR36, URZ, UP2, !UPT ;  /* 0x000000241d247290 */ /* 0x000fe400097fe43f */
[----:B------:R-:W-:Y:S01]  /*9630*/  IADD3.X R96, R96, UR29, RZ, P5, !PT ;  /* 0x0000001d60607c10 */ /* 0x000fe2000affe4ff */
[----:B------:R-:W-:Y:S02]  /*9640*/  UIADD3.X UR35, UR29, UR35, URZ, UP1, !UPT ;  /* 0x000000231d237290 */ /* 0x000fe40008ffe43f */
[----:B------:R-:W-:Y:S01]  /*9650*/  IADD3.X R97, R97, UR29, RZ, P0, !PT ;  /* 0x0000001d61617c10 */ /* 0x000fe200087fe4ff */
[----:B------:R-:W-:Y:S01]  /*9660*/  UIADD3 UR54, UP0, UR4, UR54, URZ ;  /* 0x0000003604367290 */ /* 0x000fe2000ff1e03f */
[----:B------:R-:W-:Y:S01]  /*9670*/  IADD3.X R98, R98, UR29, RZ, P4, !PT ;  /* 0x0000001d62627c10 */ /* 0x000fe2000a7fe4ff */
[----:B------:R-:W-:Y:S01]  /*9680*/  UIADD3 UR53, UP6, UR4, UR53, URZ ;  /* 0x0000003504357290 */ /* 0x000fe2000ffde03f */
[----:B------:R-:W-:Y:S01]  /*9690*/  IADD3.X R99, R99, UR29, RZ, P3, !PT ;  /* 0x0000001d63637c10 */ /* 0x000fe20009ffe4ff */
[----:B------:R-:W-:-:S02]  /*96a0*/  UIADD3 UR52, UP5, UR4, UR52, URZ ;  /* 0x0000003404347290 */ /* 0x000fc4000ffbe03f */
[----:B------:R-:W-:Y:S01]  /*96b0*/  IADD3 R181, P1, R181, UR4, RZ ;  /* 0x00000004b5b57c10 */ /* 0x000fe2000ff3e0ff */
[----:B------:R-:W-:Y:S02]  /*96c0*/  UIADD3 UR51, UP4, UR4, UR51, URZ ;  /* 0x0000003304337290 */ /* 0x000fe4000ff9e03f */
[----:B------:R-:W-:Y:S01]  /*96d0*/  IADD3 R183, P6, R183, UR4, RZ ;  /* 0x00000004b7b77c10 */ /* 0x000fe2000ffde0ff */
[----:B------:R-:W-:Y:S02]  /*96e0*/  UIADD3 UR50, UP3, UR4, UR50, URZ ;  /* 0x0000003204327290 */ /* 0x000fe4000ff7e03f */
[----:B------:R-:W-:Y:S01]  /*96f0*/  IADD3 R185, P5, R185, UR4, RZ ;  /* 0x00000004b9b97c10 */ /* 0x000fe2000ffbe0ff */
[----:B------:R-:W-:Y:S02]  /*9700*/  UIADD3 UR49, UP2, UR4, UR49, URZ ;  /* 0x0000003104317290 */ /* 0x000fe4000ff5e03f */
[----:B------:R-:W-:Y:S01]  /*9710*/  IADD3 R187, P0, R187, UR4, RZ ;  /* 0x00000004bbbb7c10 */ /* 0x000fe2000ff1e0ff */
[----:B------:R-:W-:-:S02]  /*9720*/  UIADD3 UR48, UP1, UR4, UR48, URZ ;  /* 0x0000003004307290 */ /* 0x000fc4000ff3e03f */
[----:B------:R-:W-:Y:S02]  /*9730*/  IADD3 R189, P4, R189, UR4, RZ ;  /* 0x00000004bdbd7c10 */ /* 0x000fe4000ff9e0ff */
[----:B------:R-:W-:Y:S01]  /*9740*/  IADD3 R191, P3, R191, UR4, RZ ;  /* 0x00000004bfbf7c10 */ /* 0x000fe2000ff7e0ff */
[----:B------:R-:W-:Y:S02]  /*9750*/  UIADD3.X UR34, UR29, UR34, URZ, UP0, !UPT ;  /* 0x000000221d227290 */ /* 0x000fe400087fe43f */
[----:B------:R-:W-:Y:S01]  /*9760*/  IADD3.X R101, R101, UR29, RZ, P1, !PT ;  /* 0x0000001d65657c10 */ /* 0x000fe20008ffe4ff */
[----:B------:R-:W-:Y:S02]  /*9770*/  UIADD3.X UR33, UR29, UR33, URZ, UP6, !UPT ;  /* 0x000000211d217290 */ /* 0x000fe4000b7fe43f */
[----:B------:R-:W-:Y:S01]  /*9780*/  IADD3.X R182, R182, UR29, RZ, P6, !PT ;  /* 0x0000001db6b67c10 */ /* 0x000fe2000b7fe4ff */
        /* <DEDUP_REMOVED lines=8> */
[----:B------:R-:W-:Y:S01]  /*9810*/  UIADD3.X UR12, UR29, UR12, URZ, UP1, !UPT ;  /* 0x0000000c1d0c7290 */ /* 0x000fe20008ffe43f */
[----:B------:R-:W-:Y:S01]  /*9820*/  IADD3 R195, P1, R195, UR4, RZ ;  /* 0x00000004c3c37c10 */ /* 0x000fe2000ff3e0ff */
[----:B------:R-:W-:Y:S02]  /*9830*/  UIADD3 UR47, UP0, UR4, UR47, URZ ;  /* 0x0000002f042f7290 */ /* 0x000fe4000ff1e03f */
[----:B------:R-:W-:Y:S01]  /*9840*/  IADD3 R197, P6, R197, UR4, RZ ;  /* 0x00000004c5c57c10 */ /* 0x000fe2000ffde0ff */
        /* <DEDUP_REMOVED lines=9> */
[----:B------:R-:W-:Y:S01]  /*98e0*/  UIADD3 UR39, UP1, UR4, UR39, URZ ;  /* 0x0000002704277290 */ /* 0x000fe2000ff3e03f */
[----:B------:R-:W-:Y:S01]  /*98f0*/  IADD3.X R194, R194, UR29, RZ, P1, !PT ;  /* 0x0000001dc2c27c10 */ /* 0x000fe20008ffe4ff */
[----:B------:R-:W-:Y:S01]  /*9900*/  UIADD3 UR59, UR59, -0x80, URZ ;  /* 0xffffff803b3b7890 */ /* 0x000fe2000fffe03f */
        /* <DEDUP_REMOVED lines=9> */
[----:B------:R-:W-:Y:S01]  /*99a0*/  UIADD3.X UR7, UR29, UR7, URZ, UP3, !UPT ;  /* 0x000000071d077290 */ /* 0x000fe20009ffe43f */
[----:B------:R-:W-:Y:S02]  /*99b0*/  WARPGROUP.DEPBAR.LE gsb0, 0x0 ;  /* 0x00008000000079c5 */ /* 0x000fe40000010000 */
[----:B------:R-:W-:Y:S02]  /*99c0*/  UIADD3.X UR6, UR29, UR6, URZ, UP2, !UPT ;  /* 0x000000061d067290 */ /* 0x000fe400097fe43f */
[----:B------:R-:W-:Y:S01]  /*99d0*/  UIADD3.X UR5, UR29, UR5, URZ, UP1, !UPT ;  /* 0x000000051d057290 */ /* 0x000fe20008ffe43f */
[----:B------:R-:W-:Y:S11]  /*99e0*/  @P2 BRA `(.L_x_2) ;  /* 0xffffffbc00e02947 */ /* 0x000ff6000383ffff */
.L_x_1:
[----:B------:R-:W2:Y:S01]  /*99f0*/  LDL.LU R109, [R1+0x4] ;  /* 0x00000400016d7983 */ /* 0x000ea20000300800 */
[----:B------:R-:W0:Y:S01]  /*9a00*/  S2R R107, SR_TID.X ;  /* 0x00000000006b7919 */ /* 0x000e220000002100 */
[----:B------:R-:W-:Y:S01]  /*9a10*/  F2FP.SATFINITE.E4M3.F32.PACK_AB_MERGE_C R24, R25, R24, RZ ;  /* 0x000000181918723e */ /* 0x000fe200048070ff */
[----:B------:R-:W-:Y:S01]  /*9a20*/  ULDC.64 UR6, c[0x0][0x228] ;  /* 0x00008a0000067ab9 */ /* 0x000fe20000000a00 */
[----:B------:R-:W-:Y:S01]  /*9a30*/  F2FP.SATFINITE.E4M3.F32.PACK_AB_MERGE_C R28, R29, R28, RZ ;  /* 0x0000001c1d1c723e */ /* 0x000fe200048070ff */
[----:B------:R-:W3:Y:S01]  /*9a40*/  LDL.LU R108, [R1+0x10] ;  /* 0x00001000016c7983 */ /* 0x000ee20000300800 */
[----:B------:R-:W-:Y:S01]  /*9a50*/  F2FP.SATFINITE.E4M3.F32.PACK_AB_MERGE_C R32, R33, R32, RZ ;  /* 0x000000202120723e */ /* 0x000fe200048070ff */
[----:B------:R-:W-:Y:S01]  /*9a60*/  ULDC UR4, c[0x0][0x244] ;  /* 0x0000910000047ab9 */ /* 0x000fe20000000800 */
[----:B------:R-:W-:Y:S02]  /*9a70*/  F2FP.SATFINITE.E4M3.F32.PACK_AB_MERGE_C R40, R41, R40, RZ ;  /* 0x000000282928723e */ /* 0x000fe400048070ff */
[----:B------:R-:W-:-:S02]  /*9a80*/  F2FP.SATFINITE.E4M3.F32.PACK_AB_MERGE_C R44, R45, R44, RZ ;  /* 0x0000002c2d2c723e */ /* 0x000fc400048070ff */
[----:B------:R-:W-:Y:S02]  /*9a90*/  F2FP.SATFINITE.E4M3.F32.PACK_AB_MERGE_C R48, R49, R48, RZ ;  /* 0x000000303130723e */ /* 0x000fe400048070ff */
[----:B------:R-:W-:Y:S02]  /*9aa0*/  LOP3.LUT R24, R24, 0xffff, RZ, 0xc0, !PT ;  /* 0x0000ffff18187812 */ /* 0x000fe400078ec0ff */
[----:B------:R-:W-:Y:S02]  /*9ab0*/  LOP3.LUT R25, R32, 0xffff, RZ, 0xc0, !PT ;  /* 0x0000ffff20197812 */ /* 0x000fe400078ec0ff */
[----:B------:R-:W-:Y:S02]  /*9ac0*/  LOP3.LUT R17, R28, 0xffff, RZ, 0xc0, !PT ;  /* 0x0000ffff1c117812 */ /* 0x000fe400078ec0ff */
[----:B------:R-:W-:Y:S02]  /*9ad0*/  F2FP.SATFINITE.E4M3.F32.PACK_AB_MERGE_C R26, R27, R26, RZ ;  /* 0x0000001a1b1a723e */ /* 0x000fe400048070ff */
[----:B------:R-:W-:-:S02]  /*9ae0*/  F2FP.SATFINITE.E4M3.F32.PACK_AB_MERGE_C R30, R31, R30, RZ ;  /* 0x0000001e1f1e723e */ /* 0x000fc400048070ff */
[----:B------:R-:W-:Y:S02]  /*9af0*/  F2FP.SATFINITE.E4M3.F32.PACK_AB_MERGE_C R34, R35, R34, RZ ;  /* 0x000000222322723e */ /* 0x000fe400048070ff */
[----:B------:R-:W-:Y:S02]  /*9b00*/  F2FP.SATFINITE.E4M3.F32.PACK_AB_MERGE_C R42, R43, R42, RZ ;  /* 0x0000002a2b2a723e */ /* 0x000fe400048070ff */
[----:B------:R-:W-:Y:S02]  /*9b10*/  F2FP.SATFINITE.E4M3.F32.PACK_AB_MERGE_C R46, R47, R46, RZ ;  /* 0x0000002e2f2e723e */ /* 0x000fe400048070ff */
[----:B------:R-:W-:Y:S02]  /*9b20*/  F2FP.SATFINITE.E4M3.F32.PACK_AB_MERGE_C R50, R51, R50, RZ ;  /* 0x000000323332723e */ /* 0x000fe400048070ff */
[----:B------:R-:W-:Y:S01]  /*9b30*/  PRMT R6, R25, 0x3340, R0 ;  /* 0x0000334019067816 */ /* 0x000fe20000000000 */
[C---:B0-----:R-:W-:Y:S01]  /*9b40*/  IMAD.SHL.U32 R3, R107.reuse, 0x200, RZ ;  /* 0x000002006b037824 */ /* 0x041fe200078e00ff */
[----:B------:R-:W-:Y:S01]  /*9b50*/  PRMT R5, R24, 0x3340, R17 ;  /* 0x0000334018057816 */ /* 0x000fe20000000011 */
[----:B------:R-:W-:Y:S01]  /*9b60*/  IMAD.SHL.U32 R4, R107, 0x40, RZ ;  /* 0x000000406b047824 */ /* 0x000fe200078e00ff */
[----:B------:R-:W-:-:S02]  /*9b70*/  LOP3.LUT R40, R40, 0xffff, RZ, 0xc0, !PT ;  /* 0x0000ffff28287812 */ /* 0x000fc400078ec0ff */
[----:B------:R-:W-:Y:S02]  /*9b80*/  LOP3.LUT R3, R3, 0x1000, RZ, 0xc0, !PT ;  /* 0x0000100003037812 */ /* 0x000fe400078ec0ff */
[----:B------:R-:W-:Y:S02]  /*9b90*/  LOP3.LUT R8, R4, 0x1000, RZ, 0xc0, !PT ;  /* 0x0000100004087812 */ /* 0x000fe400078ec0ff */
[----:B------:R-:W-:Y:S02]  /*9ba0*/  LOP3.LUT R29, R44, 0xffff, RZ, 0xc0, !PT ;  /* 0x0000ffff2c1d7812 */ /* 0x000fe400078ec0ff */
[----:B------:R-:W-:Y:S02]  /*9bb0*/  LOP3.LUT R33, R48, 0xffff, RZ, 0xc0, !PT ;  /* 0x0000ffff30217812 */ /* 0x000fe400078ec0ff */
[----:B------:R-:W-:Y:S02]  /*9bc0*/  LOP3.LUT R26, R26, 0xffff, RZ, 0xc0, !PT ;  /* 0x0000ffff1a1a7812 */ /* 0x000fe400078ec0ff */
[----:B------:R-:W-:-:S02]  /*9bd0*/  LOP3.LUT R23, R30, 0xffff, RZ, 0xc0, !PT ;  /* 0x0000ffff1e177812 */ /* 0x000fc400078ec0ff */
[----:B------:R-:W-:Y:S02]  /*9be0*/  LOP3.LUT R27, R34, 0xffff, RZ, 0xc0, !PT ;  /* 0x0000ffff221b7812 */ /* 0x000fe400078ec0ff */
[----:B------:R-:W-:Y:S02]  /*9bf0*/  F2FP.SATFINITE.E4M3.F32.PACK_AB_MERGE_C R38, R39, R38, RZ ;  /* 0x000000262726723e */ /* 0x000fe400048070ff */
[----:B------:R-:W-:Y:S02]  /*9c00*/  PRMT R11, R5, 0x5410, R6 ;  /* 0x00005410050b7816 */ /* 0x000fe40000000006 */
[----:B------:R-:W-:Y:S02]  /*9c10*/  LOP3.LUT R42, R42, 0xffff, RZ, 0xc0, !PT ;  /* 0x0000ffff2a2a7812 */ /* 0x000fe400078ec0ff */
[----:B------:R-:W-:Y:S02]  /*9c20*/  LOP3.LUT R31, R46, 0xffff, RZ, 0xc0, !PT ;  /* 0x0000ffff2e1f7812 */ /* 0x000fe400078ec0ff */
[----:B------:R-:W-:-:S02]  /*9c30*/  LOP3.LUT R35, R50, 0xffff, RZ, 0xc0, !PT ;  /* 0x0000ffff32237812 */ /* 0x000fc400078ec0ff */
[--C-:B------:R-:W-:Y:S02]  /*9c40*/  PRMT R6, R27, 0x3340, R0.reuse ;  /* 0x000033401b067816 */ /* 0x100fe40000000000 */
[----:B------:R-:W-:Y:S02]  /*9c50*/  PRMT R5, R26, 0x3340, R23 ;  /* 0x000033401a057816 */ /* 0x000fe40000000017 */
[----:B------:R-:W-:Y:S02]  /*9c60*/  PRMT R13, R35, 0x3340, R0 ;  /* 0x00003340230d7816 */ /* 0x000fe40000000000 */
[----:B------:R-:W-:Y:S02]  /*9c70*/  PRMT R10, R42, 0x3340, R31 ;  /* 0x000033402a0a7816 */ /* 0x000fe4000000001f */
[----:B------:R-:W-:Y:S02]  /*9c80*/  PRMT R15, R5, 0x5410, R6 ;  /* 0x00005410050f7816 */ /* 0x000fe40000000006 */
[----:B------:R-:W-:-:S02]  /*9c90*/  SHF.R.U32.HI R6, RZ, 0x8, R23 ;  /* 0x00000008ff067819 */ /* 0x000fc40000011617 */
[----:B------:R-:W-:Y:S02]  /*9ca0*/  PRMT R21, R10, 0x5410, R13 ;  /* 0x000054100a157816 */ /* 0x000fe4000000000d */
[----:B------:R-:W-:Y:S02]  /*9cb0*/  LOP3.LUT R6, R6, 0xffff, RZ, 0xc0, !PT ;  /* 0x0000ffff06067812 */ /* 0x000fe400078ec0ff */
[----:B------:R-:W-:Y:S02]  /*9cc0*/  SHF.R.U32.HI R5, RZ, 0x8, R17 ;  /* 0x00000008ff057819 */ /* 0x000fe40000011611 */
[----:B------:R-:W-:Y:S02]  /*9cd0*/  F2FP.SATFINITE.E4M3.F32.PACK_AB_MERGE_C R36, R37, R36, RZ ;  /* 0x000000242524723e */ /* 0x000fe400048070ff */
[----:B------:R-:W-:Y:S02]  /*9ce0*/  LOP3.LUT R5, R5, 0xffff, RZ, 0xc0, !PT ;  /* 0x0000ffff05057812 */ /* 0x000fe400078ec0ff */
[----:B------:R-:W-:-:S02]  /*9cf0*/  LOP3.LUT R36, R36, 0xffff, RZ, 0xc0, !PT ;  /* 0x0000ffff24247812 */ /* 0x000fc400078ec0ff */
[----:B------:R-:W-:Y:S02]  /*9d00*/  LOP3.LUT R38, R38, 0xffff, RZ, 0xc0, !PT ;  /* 0x0000ffff26267812 */ /* 0x000fe400078ec0ff */
[----:B------:R-:W-:Y:S02]  /*9d10*/  F2FP.SATFINITE.E4M3.F32.PACK_AB_MERGE_C R52, R53, R52, RZ ;  /* 0x000000343534723e */ /* 0x000fe400048070ff */
[----:B------:R-:W-:Y:S02]  /*9d20*/  F2FP.SATFINITE.E4M3.F32.PACK_AB_MERGE_C R54, R55, R54, RZ ;  /* 0x000000363736723e */ /* 0x000fe400048070ff */
[----:B------:R-:W-:Y:S02]  /*9d30*/  LOP3.LUT R52, R52, 0xffff, RZ, 0xc0, !PT ;  /* 0x0000ffff34347812 */ /* 0x000fe400078ec0ff */
[----:B------:R-:W-:Y:S02]  /*9d40*/  LOP3.LUT R54, R54, 0xffff, RZ, 0xc0, !PT ;  /* 0x0000ffff36367812 */ /* 0x000fe400078ec0ff */
[----:B------:R-:W-:-:S02]  /*9d50*/  LEA.HI R110, R107, 0x3e, RZ, 0x1a ;  /* 0x0000003e6b6e7811 */ /* 0x000fc400078fd0ff */
[----:B------:R-:W-:Y:S02]  /*9d60*/  PRMT R46, R21, 0x4210, R54 ;  /* 0x00004210152e7816 */ /* 0x000fe40000000036 */
[----:B--2---:R-:W-:Y:S02]  /*9d70*/  LOP3.LUT R7, R109, 0x3f0, RZ, 0xc0, !PT ;  /* 0x000003f06d077812 */ /* 0x004fe400078ec0ff */
[----:B------:R-:W-:Y:S02]  /*9d80*/  LEA.HI R109, R107, 0x2e, RZ, 0x1a ;  /* 0x0000002e6b6d7811 */ /* 0x000fe400078fd0ff */
[----:B------:R-:W-:Y:S02]  /*9d90*/  IADD3 R39, R7, UR60, R8 ;  /* 0x0000003c07277c10 */ /* 0x000fe4000fffe008 */
[----:B------:R-:W-:Y:S02]  /*9da0*/  PRMT R8, R33, 0x3340, R0 ;  /* 0x0000334021087816 */ /* 0x000fe40000000000 */
[----:B---3--:R-:W-:Y:S01]  /*9db0*/  IADD3 R4, R108, UR60, R3 ;  /* 0x0000003c6c047c10 */ /* 0x008fe2000fffe003 */
[----:B------:R-:W-:Y:S01]  /*9dc0*/  IMAD.SHL.U32 R3, R107, 0x8, RZ ;  /* 0x000000086b037824 */ /* 0x000fe200078e00ff */
[----:B------:R-:W-:-:S02]  /*9dd0*/  PRMT R7, R40, 0x3340, R29 ;  /* 0x0000334028077816 */ /* 0x000fc4000000001d */
[----:B------:R-:W-:Y:S02]  /*9de0*/  LEA.HI R108, R107, 0x1e, RZ, 0x1a ;  /* 0x0000001e6b6c7811 */ /* 0x000fe400078fd0ff */
[----:B------:R-:W-:Y:S02]  /*9df0*/  LOP3.LUT R3, R3, 0x380, RZ, 0xc0, !PT ;  /* 0x0000038003037812 */ /* 0x000fe400078ec0ff */
[----:B------:R-:W-:Y:S02]  /*9e00*/  PRMT R19, R7, 0x5410, R8 ;  /* 0x0000541007137816 */ /* 0x000fe40000000008 */
[----:B------:R-:W-:Y:S01]  /*9e10*/  SHF.R.U32.HI R8, RZ, 0x8, R27 ;  /* 0x00000008ff087819 */ /* 0x000fe2000001161b */
[----:B------:R-:W-:Y:S01]  /*9e20*/  IMAD.IADD R9, R3, 0x1, R4 ;  /* 0x0000000103097824 */ /* 0x000fe200078e0204 */
[----:B------:R-:W-:Y:S02]  /*9e30*/  SHF.R.U32.HI R3, RZ, 0x8, R24 ;  /* 0x00000008ff037819 */ /* 0x000fe40000011618 */
[----:B------:R-:W-:-:S02]  /*9e40*/  SHF.R.U32.HI R4, RZ, 0x8, R26 ;  /* 0x00000008ff047819 */ /* 0x000fc4000001161a */
[----:B------:R-:W-:Y:S02]  /*9e50*/  LOP3.LUT R10, R3, 0xffff, RZ, 0xc0, !PT ;  /* 0x0000ffff030a7812 */ /* 0x000fe400078ec0ff */
[----:B------:R-:W-:Y:S02]  /*9e60*/  LOP3.LUT R8, R8, 0xffff, RZ, 0xc0, !PT ;  /* 0x0000ffff08087812 */ /* 0x000fe400078ec0ff */
[----:B------:R-:W-:Y:S02]  /*9e70*/  LOP3.LUT R3, R4, 0xffff, RZ, 0xc0, !PT ;  /* 0x0000ffff04037812 */ /* 0x000fe400078ec0ff */
[----:B------:R-:W-:Y:S02]  /*9e80*/  PRMT R17, R8, 0x3340, R1 ;  /* 0x0000334008117816 */ /* 0x000fe40000000001 */
[----:B------:R-:W-:Y:S02]  /*9e90*/  PRMT R12, R3, 0x3340, R6 ;  /* 0x00003340030c7816 */ /* 0x000fe40000000006 */
[----:B------:R-:W-:-:S02]  /*9ea0*/  SHF.R.U32.HI R8, RZ, 0x8, R35 ;  /* 0x00000008ff087819 */ /* 0x000fc40000011623 */
[----:B------:R-:W-:Y:S02]  /*9eb0*/  SHF.R.U32.HI R4, RZ, 0x8, R42 ;  /* 0x00000008ff047819 */ /* 0x000fe4000001162a */
[----:B------:R-:W-:Y:S02]  /*9ec0*/  SHF.R.U32.HI R6, RZ, 0x8, R31 ;  /* 0x00000008ff067819 */ /* 0x000fe4000001161f */
[----:B------:R-:W-:Y:S02]  /*9ed0*/  LOP3.LUT R8, R8, 0xffff, RZ, 0xc0, !PT ;  /* 0x0000ffff08087812 */ /* 0x000fe400078ec0ff */
[----:B------:R-:W-:Y:S02]  /*9ee0*/  LOP3.LUT R6, R6, 0xffff, RZ, 0xc0, !PT ;  /* 0x0000ffff06067812 */ /* 0x000fe400078ec0ff */
[----:B------:R-:W-:Y:S02]  /*9ef0*/  LOP3.LUT R23, R4, 0xffff, RZ, 0xc0, !PT ;  /* 0x0000ffff04177812 */ /* 0x000fe400078ec0ff */
[----:B------:R-:W-:-:S02]  /*9f00*/  PRMT R8, R8, 0x3340, R1 ;  /* 0x0000334008087816 */ /* 0x000fc40000000001 */
[----:B------:R-:W-:Y:S02]  /*9f10*/  PRMT R23, R23, 0x3340, R6 ;  /* 0x0000334017177816 */ /* 0x000fe40000000006 */
[----:B------:R-:W-:Y:S02]  /*9f20*/  SHF.R.U32.HI R7, RZ, 0x8, R25 ;  /* 0x00000008ff077819 */ /* 0x000fe40000011619 */
[----:B------:R-:W-:Y:S02]  /*9f30*/  PRMT R23, R23, 0x5410, R8 ;  /* 0x0000541017177816 */ /* 0x000fe40000000008 */
[----:B------:R-:W2:Y:S01]  /*9f40*/  LDL.LU R8, [R1+0x8] ;  /* 0x0000080001087983 */ /* 0x000ea20000300800 */
[----:B------:R-:W-:Y:S02]  /*9f50*/  LOP3.LUT R7, R7, 0xffff, RZ, 0xc0, !PT ;  /* 0x0000ffff07077812 */ /* 0x000fe400078ec0ff */
[----:B------:R-:W-:Y:S02]  /*9f60*/  PRMT R10, R10, 0x3340, R5 ;  /* 0x000033400a0a7816 */ /* 0x000fe40000000005 */
[----:B------:R-:W-:-:S02]  /*9f70*/  PRMT R13, R7, 0x3340, R0 ;  /* 0x00003340070d7816 */ /* 0x000fc40000000000 */
[----:B------:R-:W-:Y:S01]  /*9f80*/  SHF.R.U32.HI R3, RZ, 0x8, R40 ;  /* 0x00000008ff037819 */ /* 0x000fe20000011628 */
[----:B------:R-:W-:Y:S01]  /*9f90*/  BAR.SYNC.DEFER_BLOCKING 0x0 ;  /* 0x0000000000007b1d */ /* 0x000fe20000010000 */
[----:B------:R-:W-:Y:S02]  /*9fa0*/  SHF.R.U32.HI R5, RZ, 0x8, R29 ;  /* 0x00000008ff057819 */ /* 0x000fe4000001161d */
[----:B------:R-:W-:Y:S02]  /*9fb0*/  SHF.R.U32.HI R7, RZ, 0x8, R33 ;  /* 0x00000008ff077819 */ /* 0x000fe40000011621 */
[----:B------:R-:W-:Y:S02]  /*9fc0*/  LOP3.LUT R5, R5, 0xffff, RZ, 0xc0, !PT ;  /* 0x0000ffff05057812 */ /* 0x000fe400078ec0ff */
[----:B------:R-:W-:Y:S02]  /*9fd0*/  LOP3.LUT R14, R3, 0xffff, RZ, 0xc0, !PT ;  /* 0x0000ffff030e7812 */ /* 0x000fe400078ec0ff */
[----:B------:R-:W-:-:S02]  /*9fe0*/  LOP3.LUT R7, R7, 0xffff, RZ, 0xc0, !PT ;  /* 0x0000ffff07077812 */ /* 0x000fc400078ec0ff */
[----:B------:R-:W-:Y:S02]  /*9ff0*/  PRMT R14, R14, 0x3340, R5 ;  /* 0x000033400e0e7816 */ /* 0x000fe40000000005 */
[----:B------:R-:W-:Y:S02]  /*a000*/  PRMT R3, R7, 0x3340, R0 ;  /* 0x0000334007037816 */ /* 0x000fe40000000000 */
[----:B------:R-:W-:Y:S02]  /*a010*/  PRMT R5, R10, 0x5410, R13 ;  /* 0x000054100a057816 */ /* 0x000fe4000000000d */
[----:B------:R-:W-:Y:S02]  /*a020*/  PRMT R7, R12, 0x5410, R17 ;  /* 0x000054100c077816 */ /* 0x000fe40000000011 */
[--C-:B------:R-:W-:Y:S02]  /*a030*/  PRMT R4, R11, 0x4210, R36.reuse ;  /* 0x000042100b047816 */ /* 0x100fe40000000024 */
[----:B------:R-:W-:-:S02]  /*a040*/  PRMT R5, R5, 0x5210, R36 ;  /* 0x0000521005057816 */ /* 0x000fc40000000024 */
[--C-:B------:R-:W-:Y:S02]  /*a050*/  PRMT R6, R15, 0x4210, R38.reuse ;  /* 0x000042100f067816 */ /* 0x100fe40000000026 */
[----:B------:R-:W-:Y:S02]  /*a060*/  PRMT R7, R7, 0x5210, R38 ;  /* 0x0000521007077816 */ /* 0x000fe40000000026 */
[----:B------:R-:W-:Y:S02]  /*a070*/  PRMT R3, R14, 0x5410, R3 ;  /* 0x000054100e037816 */ /* 0x000fe40000000003 */
[--C-:B------:R-:W-:Y:S01]  /*a080*/  PRMT R44, R19, 0x4210, R52.reuse ;  /* 0x00004210132c7816 */ /* 0x100fe20000000034 */
[----:B------:R0:W-:Y:S01]  /*a090*/  STSM.16.M88.4 [R9], R4 ;  /* 0x0000000409007844 */ /* 0x0001e20000000200 */
[----:B------:R-:W-:Y:S02]  /*a0a0*/  PRMT R45, R3, 0x5210, R52 ;  /* 0x00005210032d7816 */ /* 0x000fe40000000034 */
[----:B------:R-:W-:Y:S01]  /*a0b0*/  PRMT R47, R23, 0x5210, R54 ;  /* 0x00005210172f7816 */ /* 0x000fe20000000036 */
[----:B------:R-:W-:Y:S01]  /*a0c0*/  BAR.SYNC.DEFER_BLOCKING 0x0 ;  /* 0x0000000000007b1d */ /* 0x000fe20000010000 */
[----:B------:R-:W-:-:S02]  /*a0d0*/  LEA.HI R107, R107, 0xe, RZ, 0x1a ;  /* 0x0000000e6b6b7811 */ /* 0x000fc400078fd0ff */
[C-C-:B------:R-:W-:Y:S02]  /*a0e0*/  LOP3.LUT R3, R2.reuse, 0x2, R0.reuse, 0xfe, !PT ;  /* 0x0000000202037812 */ /* 0x140fe400078efe00 */
[C-C-:B------:R-:W-:Y:S02]  /*a0f0*/  LOP3.LUT R36, R2.reuse, 0xa, R0.reuse, 0xfe, !PT ;  /* 0x0000000a02247812 */ /* 0x140fe400078efe00 */
[C-C-:B------:R-:W-:Y:S02]  /*a100*/  LOP3.LUT R35, R2.reuse, 0xc, R0.reuse, 0xfe, !PT ;  /* 0x0000000c02237812 */ /* 0x140fe400078efe00 */
[C-C-:B------:R-:W-:Y:S02]  /*a110*/  LOP3.LUT R33, R2.reuse, 0x10, R0.reuse, 0xfe, !PT ;  /* 0x0000001002217812 */ /* 0x140fe400078efe00 */
[C---:B------:R-:W-:Y:S02]  /*a120*/  LOP3.LUT R12, R2.reuse, 0x12, R0, 0xfe, !PT ;  /* 0x00000012020c7812 */ /* 0x040fe400078efe00 */
[----:B0-----:R-:W-:-:S02]  /*a130*/  LOP3.LUT R6, R2, R0, RZ, 0xfc, !PT ;  /* 0x0000000002067212 */ /* 0x001fc400078efcff */
[C-C-:B------:R-:W-:Y:S02]  /*a140*/  LOP3.LUT R5, R2.reuse, 0x4, R0.reuse, 0xfe, !PT ;  /* 0x0000000402057812 */ /* 0x140fe400078efe00 */
[C-C-:B------:R-:W-:Y:S02]  /*a150*/  LOP3.LUT R4, R2.reuse, 0x6, R0.reuse, 0xfe, !PT ;  /* 0x0000000602047812 */ /* 0x140fe400078efe00 */
[C-C-:B------:R-:W-:Y:S02]  /*a160*/  LOP3.LUT R7, R2.reuse, 0x8, R0.reuse, 0xfe, !PT ;  /* 0x0000000802077812 */ /* 0x140fe400078efe00 */
[C-C-:B------:R-:W-:Y:S02]  /*a170*/  LOP3.LUT R32, R2.reuse, 0x14, R0.reuse, 0xfe, !PT ;  /* 0x0000001402207812 */ /* 0x140fe400078efe00 */
[C-C-:B------:R-:W-:Y:S01]  /*a180*/  LOP3.LUT R13, R2.reuse, 0x16, R0.reuse, 0xfe, !PT ;  /* 0x00000016020d7812 */ /* 0x140fe200078efe00 */
[----:B------:R-:W0:Y:S01]  /*a190*/  LDS.128 R40, [R39] ;  /* 0x0000000027287984 */ /* 0x000e220000000c00 */
[----:B------:R-:W-:-:S02]  /*a1a0*/  LOP3.LUT R15, R2, 0x18, R0, 0xfe, !PT ;  /* 0x00000018020f7812 */ /* 0x000fc400078efe00 */
[C-C-:B------:R-:W-:Y:S01]  /*a1b0*/  LOP3.LUT R14, R2.reuse, 0x1a, R0.reuse, 0xfe, !PT ;  /* 0x0000001a020e7812 */ /* 0x140fe200078efe00 */
[----:B------:R-:W-:Y:S01]  /*a1c0*/  BAR.SYNC.DEFER_BLOCKING 0x0 ;  /* 0x0000000000007b1d */ /* 0x000fe20000010000 */
[C-C-:B------:R-:W-:Y:S02]  /*a1d0*/  LOP3.LUT R31, R2.reuse, 0x1c, R0.reuse, 0xfe, !PT ;  /* 0x0000001c021f7812 */ /* 0x140fe400078efe00 */
[C-C-:B------:R-:W-:Y:S02]  /*a1e0*/  LOP3.LUT R29, R2.reuse, 0x20, R0.reuse, 0xfe, !PT ;  /* 0x00000020021d7812 */ /* 0x140fe400078efe00 */
[C-C-:B------:R-:W-:Y:S02]  /*a1f0*/  LOP3.LUT R28, R2.reuse, 0x22, R0.reuse, 0xfe, !PT ;  /* 0x00000022021c7812 */ /* 0x140fe400078efe00 */
[C-C-:B------:R-:W-:Y:S02]  /*a200*/  LOP3.LUT R27, R2.reuse, 0x24, R0.reuse, 0xfe, !PT ;  /* 0x00000024021b7812 */ /* 0x140fe400078efe00 */
[----:B------:R-:W-:-:S02]  /*a210*/  LOP3.LUT R26, R2, 0x26, R0, 0xfe, !PT ;  /* 0x00000026021a7812 */ /* 0x000fc400078efe00 */
[C-C-:B------:R-:W-:Y:S02]  /*a220*/  LOP3.LUT R25, R2.reuse, 0x28, R0.reuse, 0xfe, !PT ;  /* 0x0000002802197812 */ /* 0x140fe400078efe00 */
[C-C-:B------:R-:W-:Y:S02]  /*a230*/  LOP3.LUT R24, R2.reuse, 0x2a, R0.reuse, 0xfe, !PT ;  /* 0x0000002a02187812 */ /* 0x140fe400078efe00 */
[C-C-:B------:R-:W-:Y:S02]  /*a240*/  LOP3.LUT R23, R2.reuse, 0x2c, R0.reuse, 0xfe, !PT ;  /* 0x0000002c02177812 */ /* 0x140fe400078efe00 */
[C-C-:B------:R-:W-:Y:S02]  /*a250*/  LOP3.LUT R21, R2.reuse, 0x30, R0.reuse, 0xfe, !PT ;  /* 0x0000003002157812 */ /* 0x140fe400078efe00 */
[C-C-:B------:R-:W-:Y:S02]  /*a260*/  LOP3.LUT R20, R2.reuse, 0x32, R0.reuse, 0xfe, !PT ;  /* 0x0000003202147812 */ /* 0x140fe400078efe00 */
[----:B------:R-:W-:-:S02]  /*a270*/  LOP3.LUT R19, R2, 0x34, R0, 0xfe, !PT ;  /* 0x0000003402137812 */ /* 0x000fc400078efe00 */
[C-C-:B------:R-:W-:Y:S01]  /*a280*/  LOP3.LUT R18, R2.reuse, 0x36, R0.reuse, 0xfe, !PT ;  /* 0x0000003602127812 */ /* 0x140fe200078efe00 */
[----:B------:R1:W-:Y:S01]  /*a290*/  STSM.16.M88.4 [R9], R44 ;  /* 0x0000002c09007844 */ /* 0x0003e20000000200 */
[C-C-:B------:R-:W-:Y:S02]  /*a2a0*/  LOP3.LUT R16, R2.reuse, 0x38, R0.reuse, 0xfe, !PT ;  /* 0x0000003802107812 */ /* 0x140fe400078efe00 */
[C---:B------:R-:W-:Y:S02]  /*a2b0*/  LOP3.LUT R48, R2.reuse, 0x3a, R0, 0xfe, !PT ;  /* 0x0000003a02307812 */ /* 0x040fe400078efe00 */
[C---:B------:R-:W-:Y:S02]  /*a2c0*/  LOP3.LUT R17, R2.reuse, R110, RZ, 0xfc, !PT ;  /* 0x0000006e02117212 */ /* 0x040fe400078efcff */
[C---:B------:R-:W-:Y:S02]  /*a2d0*/  LOP3.LUT R22, R2.reuse, R109, RZ, 0xfc, !PT ;  /* 0x0000006d02167212 */ /* 0x040fe400078efcff */
[----:B------:R-:W-:-:S02]  /*a2e0*/  LOP3.LUT R30, R2, R108, RZ, 0xfc, !PT ;  /* 0x0000006c021e7212 */ /* 0x000fc400078efcff */
[C---:B------:R-:W-:Y:S02]  /*a2f0*/  LOP3.LUT R34, R2.reuse, R107, RZ, 0xfc, !PT ;  /* 0x0000006b02227212 */ /* 0x040fe400078efcff */
[----:B------:R-:W-:Y:S02]  /*a300*/  LOP3.LUT R0, R2, 0x3c, R0, 0xfe, !PT ;  /* 0x0000003c02007812 */ /* 0x000fe400078efe00 */
[C---:B0-----:R-:W-:Y:S02]  /*a310*/  PRMT R49, R40.reuse, 0x7773, RZ ;  /* 0x0000777328317816 */ /* 0x041fe400000000ff */
[C---:B------:R-:W-:Y:S02]  /*a320*/  PRMT R57, R40.reuse, 0x7772, RZ ;  /* 0x0000777228397816 */ /* 0x040fe400000000ff */
[C---:B------:R-:W-:Y:S02]  /*a330*/  PRMT R65, R40.reuse, 0x7771, RZ ;  /* 0x0000777128417816 */ /* 0x040fe400000000ff */
[----:B------:R-:W-:-:S02]  /*a340*/  PRMT R71, R40, 0x7770, RZ ;  /* 0x0000777028477816 */ /* 0x000fc400000000ff */
[C---:B------:R-:W-:Y:S02]  /*a350*/  PRMT R69, R41.reuse, 0x7770, RZ ;  /* 0x0000777029457816 */ /* 0x040fe400000000ff */
[C---:B-1----:R-:W-:Y:S02]  /*a360*/  PRMT R47, R41.reuse, 0x7773, RZ ;  /* 0x00007773292f7816 */ /* 0x042fe400000000ff */
[C---:B------:R-:W-:Y:S02]  /*a370*/  PRMT R55, R41.reuse, 0x7772, RZ ;  /* 0x0000777229377816 */ /* 0x040fe400000000ff */
[----:B------:R-:W-:Y:S02]  /*a380*/  PRMT R63, R41, 0x7771, RZ ;  /* 0x00007771293f7816 */ /* 0x000fe400000000ff */
[----:B------:R-:W-:Y:S02]  /*a390*/  PRMT R67, R42, 0x7770, RZ ;  /* 0x000077702a437816 */ /* 0x000fe400000000ff */
[----:B------:R-:W-:-:S02]  /*a3a0*/  PRMT R41, R43, 0x7773, RZ ;  /* 0x000077732b297816 */ /* 0x000fc400000000ff */
[C---:B------:R-:W-:Y:S02]  /*a3b0*/  PRMT R51, R43.reuse, 0x7772, RZ ;  /* 0x000077722b337816 */ /* 0x040fe400000000ff */
[C---:B------:R-:W-:Y:S02]  /*a3c0*/  PRMT R59, R43.reuse, 0x7771, RZ ;  /* 0x000077712b3b7816 */ /* 0x040fe400000000ff */
[----:B------:R-:W-:Y:S02]  /*a3d0*/  PRMT R43, R43, 0x7770, RZ ;  /* 0x000077702b2b7816 */ /* 0x000fe400000000ff */
[C---:B------:R-:W-:Y:S02]  /*a3e0*/  PRMT R61, R42.reuse, 0x7771, RZ ;  /* 0x000077712a3d7816 */ /* 0x040fe400000000ff */
[C---:B------:R-:W-:Y:S02]  /*a3f0*/  PRMT R53, R42.reuse, 0x7772, RZ ;  /* 0x000077722a357816 */ /* 0x040fe400000000ff */
[----:B------:R-:W-:Y:S01]  /*a400*/  PRMT R45, R42, 0x7773, RZ ;  /* 0x000077732a2d7816 */ /* 0x000fe200000000ff */
[----:B------:R-:W-:Y:S01]  /*a410*/  BAR.SYNC.DEFER_BLOCKING 0x0 ;  /* 0x0000000000007b1d */ /* 0x000fe20000010000 */
[C---:B--2---:R-:W-:Y:S01]  /*a420*/  ISETP.GE.AND P0, PT, R8.reuse, UR6, PT ;  /* 0x0000000608007c0c */ /* 0x044fe2000bf06270 */
[----:B------:R-:W-:-:S04]  /*a430*/  IMAD R2, R8, UR4, RZ ;  /* 0x0000000408027c24 */ /* 0x000fc8000f8e02ff */
[----:B------:R-:W-:Y:S01]  /*a440*/  ULDC UR6, c[0x0][0x248] ;  /* 0x0000920000067ab9 */ /* 0x000fe20000000800 */
[----:B------:R-:W-:Y:S01]  /*a450*/  ULDC.64 UR4, c[0x0][0x220] ;  /* 0x0000880000047ab9 */ /* 0x000fe20000000a00 */
[C---:B------:R-:W-:Y:S01]  /*a460*/  ISETP.LT.AND P4, PT, R6.reuse, UR7, !P0 ;  /* 0x0000000706007c0c */ /* 0x040fe2000c781270 */
[----:B------:R-:W-:Y:S01]  /*a470*/  IMAD R6, R6, UR6, RZ ;  /* 0x0000000606067c24 */ /* 0x000fe2000f8e02ff */
[----:B------:R-:W-:-:S04]  /*a480*/  IADD3 R38, P1, R2, UR4, RZ ;  /* 0x0000000402267c10 */ /* 0x000fc8000ff3e0ff */
[----:B------:R-:W-:Y:S02]  /*a490*/  LEA.HI.X.SX32 R40, R2, UR5, 0x1, P1 ;  /* 0x0000000502287c11 */ /* 0x000fe400088f0eff */
[C---:B------:R-:W-:Y:S01]  /*a4a0*/  IADD3 R2, P2, R6.reuse, R38, RZ ;  /* 0x0000002606027210 */ /* 0x040fe20007f5e0ff */
[C---:B------:R-:W-:Y:S01]  /*a4b0*/  IMAD R9, R3.reuse, UR6, RZ ;  /* 0x0000000603097c24 */ /* 0x040fe2000f8e02ff */
[----:B------:R-:W-:Y:S01]  /*a4c0*/  ISETP.LT.AND P3, PT, R3, UR7, !P0 ;  /* 0x0000000703007c0c */ /* 0x000fe2000c761270 */
[C---:B------:R-:W-:Y:S01]  /*a4d0*/  IMAD R10, R5.reuse, UR6, RZ ;  /* 0x00000006050a7c24 */ /* 0x040fe2000f8e02ff */
[----:B------:R-:W-:Y:S01]  /*a4e0*/  LEA.HI.X.SX32 R3, R6, R40, 0x1, P2 ;  /* 0x0000002806037211 */ /* 0x000fe200010f0eff */
[C---:B------:R-:W-:Y:S01]  /*a4f0*/  IMAD R11, R4.reuse, UR6, RZ ;  /* 0x00000006040b7c24 */ /* 0x040fe2000f8e02ff */
[----:B------:R-:W-:Y:S02]  /*a500*/  ISETP.LT.AND P1, PT, R5, UR7, !P0 ;  /* 0x0000000705007c0c */ /* 0x000fe4000c721270 */
[----:B------:R-:W-:Y:S01]  /*a510*/  ISETP.LT.AND P2, PT, R4, UR7, !P0 ;  /* 0x0000000704007c0c */ /* 0x000fe2000c741270 */
[----:B------:R0:W-:Y:S01]  /*a520*/  @P4 STG.E.U8 desc[UR40][R2.64], R71 ;  /* 0x0000004702004986 */ /* 0x0001e2000c101128 */
[----:B------:R-:W-:-:S02]  /*a530*/  IADD3 R4, P6, R9, R38, RZ ;  /* 0x0000002609047210 */ /* 0x000fc40007fde0ff */
[CC--:B------:R-:W-:Y:S02]  /*a540*/  IADD3 R6, P4, R10.reuse, R38.reuse, RZ ;  /* 0x000000260a067210 */ /* 0x0c0fe40007f9e0ff */
[----:B------:R-:W-:Y:S01]  /*a550*/  IADD3 R8, P5, R11, R38, RZ ;  /* 0x000000260b087210 */ /* 0x000fe20007fbe0ff */
[----:B------:R-:W-:Y:S01]  /*a560*/  IMAD R37, R7, UR6, RZ ;  /* 0x0000000607257c24 */ /* 0x000fe2000f8e02ff */
[-C--:B------:R-:W-:Y:S02]  /*a570*/  LEA.HI.X.SX32 R5, R9, R40.reuse, 0x1, P6 ;  /* 0x0000002809057211 */ /* 0x080fe400030f0eff */
[----:B------:R-:W-:Y:S02]  /*a580*/  ISETP.LT.AND P6, PT, R7, UR7, !P0 ;  /* 0x0000000707007c0c */ /* 0x000fe4000c7c1270 */
[-C--:B------:R-:W-:Y:S02]  /*a590*/  LEA.HI.X.SX32 R7, R10, R40.reuse, 0x1, P4 ;  /* 0x000000280a077211 */ /* 0x080fe400020f0eff */
[----:B------:R-:W-:-:S02]  /*a5a0*/  LEA.HI.X.SX32 R9, R11, R40, 0x1, P5 ;  /* 0x000000280b097211 */ /* 0x000fc400028f0eff */
[C---:B------:R-:W-:Y:S01]  /*a5b0*/  ISETP.LT.AND P4, PT, R36.reuse, UR7, !P0 ;  /* 0x0000000724007c0c */ /* 0x040fe2000c781270 */
[----:B------:R-:W-:Y:S01]  /*a5c0*/  IMAD R36, R36, UR6, RZ ;  /* 0x0000000624247c24 */ /* 0x000fe2000f8e02ff */
[----:B------:R1:W-:Y:S01]  /*a5d0*/  @P3 STG.E.U8 desc[UR40][R4.64], R69 ;  /* 0x0000004504003986 */ /* 0x0003e2000c101128 */
[----:B------:R-:W-:-:S03]  /*a5e0*/  IADD3 R10, P3, R37, R38, RZ ;  /* 0x00000026250a7210 */ /* 0x000fc60007f7e0ff */
[----:B------:R-:W-:Y:S01]  /*a5f0*/  @P1 STG.E.U8 desc[UR40][R6.64], R67 ;  /* 0x0000004306001986 */ /* 0x000fe2000c101128 */
[----:B------:R-:W-:-:S03]  /*a600*/  LEA.HI.X.SX32 R11, R37, R40, 0x1, P3 ;  /* 0x00000028250b7211 */ /* 0x000fc600018f0eff */
[----:B------:R2:W-:Y:S01]  /*a610*/  @P2 STG.E.U8 desc[UR40][R8.64], R43 ;  /* 0x0000002b08002986 */ /* 0x0005e2000c101128 */
[----:B0-----:R-:W-:Y:S02]  /*a620*/  IADD3 R2, P2, R36, R38, RZ ;  /* 0x0000002624027210 */ /* 0x001fe40007f5e0ff */
[C---:B------:R-:W-:Y:S01]  /*a630*/  ISETP.LT.AND P3, PT, R35.reuse, UR7, !P0 ;  /* 0x0000000723007c0c */ /* 0x040fe2000c761270 */
[----:B------:R-:W-:Y:S01]  /*a640*/  IMAD R35, R35, UR6, RZ ;  /* 0x0000000623237c24 */ /* 0x000fe2000f8e02ff */
[C---:B------:R-:W-:Y:S01]  /*a650*/  ISETP.LT.AND P1, PT, R34.reuse, UR7, !P0 ;  /* 0x0000000722007c0c */ /* 0x040fe2000c721270 */
[----:B------:R-:W-:Y:S01]  /*a660*/  IMAD R34, R34, UR6, RZ ;  /* 0x0000000622227c24 */ /* 0x000fe2000f8e02ff */
[----:B------:R-:W-:Y:S02]  /*a670*/  LEA.HI.X.SX32 R3, R36, R40, 0x1, P2 ;  /* 0x0000002824037211 */ /* 0x000fe400010f0eff */
[C---:B------:R-:W-:Y:S01]  /*a680*/  ISETP.LT.AND P2, PT, R33.reuse, UR7, !P0 ;  /* 0x0000000721007c0c */ /* 0x040fe2000c741270 */
[----:B------:R-:W-:Y:S01]  /*a690*/  IMAD R33, R33, UR6, RZ ;  /* 0x0000000621217c24 */ /* 0x000fe2000f8e02ff */
[-C--:B-1----:R-:W-:Y:S01]  /*a6a0*/  IADD3 R4, P5, R35, R38.reuse, RZ ;  /* 0x0000002623047210 */ /* 0x082fe20007fbe0ff */
[----:B------:R0:W-:Y:S01]  /*a6b0*/  @P6 STG.E.U8 desc[UR40][R10.64], R65 ;  /* 0x000000410a006986 */ /* 0x0001e2000c101128 */
[----:B--2---:R-:W-:-:S03]  /*a6c0*/  IADD3 R8, P6, R34, R38, RZ ;  /* 0x0000002622087210 */ /* 0x004fc60007fde0ff */
[----:B------:R-:W-:Y:S01]  /*a6d0*/  @P4 STG.E.U8 desc[UR40][R2.64], R63 ;  /* 0x0000003f02004986 */ /* 0x000fe2000c101128 */
[-C--:B------:R-:W-:Y:S01]  /*a6e0*/  LEA.HI.X.SX32 R5, R35, R40.reuse, 0x1, P5 ;  /* 0x0000002823057211 */ /* 0x080fe200028f0eff */
[----:B------:R-:W-:Y:S01]  /*a6f0*/  IMAD R6, R12, UR6, RZ ;  /* 0x000000060c067c24 */ /* 0x000fe2000f8e02ff */
[----:B------:R-:W-:Y:S02]  /*a700*/  LEA.HI.X.SX32 R9, R34, R40, 0x1, P6 ;  /* 0x0000002822097211 */ /* 0x000fe400030f0eff */
[C---:B0-----:R-:W-:Y:S01]  /*a710*/  IADD3 R10, P4, R33.reuse, R38, RZ ;  /* 0x00000026210a7210 */ /* 0x041fe20007f9e0ff */
[----:B------:R-:W-:Y:S01]  /*a720*/  @P3 STG.E.U8 desc[UR40][R4.64], R61 ;  /* 0x0000003d04003986 */ /* 0x000fe2000c101128 */
[----:B------:R-:W-:Y:S02]  /*a730*/  ISETP.LT.AND P5, PT, R12, UR7, !P0 ;  /* 0x000000070c007c0c */ /* 0x000fe4000c7a1270 */
[----:B------:R-:W-:Y:S01]  /*a740*/  LEA.HI.X.SX32 R11, R33, R40, 0x1, P4 ;  /* 0x00000028210b7211 */ /* 0x000fe200020f0eff */
[----:B------:R0:W-:Y:S01]  /*a750*/  @P1 STG.E.U8 desc[UR40][R8.64], R59 ;  /* 0x0000003b08001986 */ /* 0x0001e2000c101128 */
[----:B------:R-:W-:Y:S01]  /*a760*/  IADD3 R12, P3, R6, R38, RZ ;  /* 0x00000026060c7210 */ /* 0x000fe20007f7e0ff */
[----:B------:R-:W-:-:S02]  /*a770*/  IMAD R33, R13, UR6, RZ ;  /* 0x000000060d217c24 */ /* 0x000fc4000f8e02ff */
[----:B------:R1:W-:Y:S01]  /*a780*/  @P2 STG.E.U8 desc[UR40][R10.64], R57 ;  /* 0x000000390a002986 */ /* 0x0003e2000c101128 */
[----:B------:R-:W-:Y:S02]  /*a790*/  ISETP.LT.AND P2, PT, R13, UR7, !P0 ;  /* 0x000000070d007c0c */ /* 0x000fe4000c741270 */
[----:B------:R-:W-:Y:S02]  /*a7a0*/  LEA.HI.X.SX32 R13, R6, R40, 0x1, P3 ;  /* 0x00000028060d7211 */ /* 0x000fe400018f0eff */
[----:B------:R-:W2:Y:S01]  /*a7b0*/  LDS.128 R4, [R39] ;  /* 0x0000000027047984 */ /* 0x000ea20000000c00 */
[C---:B------:R-:W-:Y:S01]  /*a7c0*/  ISETP.LT.AND P1, PT, R32.reuse, UR7, !P0 ;  /* 0x0000000720007c0c */ /* 0x040fe2000c721270 */
[----:B------:R-:W-:Y:S01]  /*a7d0*/  IMAD R32, R32, UR6, RZ ;  /* 0x0000000620207c24 */ /* 0x000fe2000f8e02ff */
[C---:B------:R-:W-:Y:S01]  /*a7e0*/  ISETP.LT.AND P3, PT, R15.reuse, UR7, !P0 ;  /* 0x000000070f007c0c */ /* 0x040fe2000c761270 */
[----:B------:R-:W-:Y:S01]  /*a7f0*/  IMAD R15, R15, UR6, RZ ;  /* 0x000000060f0f7c24 */ /* 0x000fe2000f8e02ff */
[----:B------:R3:W-:Y:S01]  /*a800*/  @P5 STG.E.U8 desc[UR40][R12.64], R55 ;  /* 0x000000370c005986 */ /* 0x0007e2000c101128 */
[----:B0-----:R-:W-:-:S02]  /*a810*/  IADD3 R8, P6, R33, R38, RZ ;  /* 0x0000002621087210 */ /* 0x001fc40007fde0ff */
[CC--:B------:R-:W-:Y:S02]  /*a820*/  IADD3 R2, P4, R32.reuse, R38.reuse, RZ ;  /* 0x0000002620027210 */ /* 0x0c0fe40007f9e0ff */
[----:B-1----:R-:W-:Y:S02]  /*a830*/  IADD3 R10, P5, R15, R38, RZ ;  /* 0x000000260f0a7210 */ /* 0x002fe40007fbe0ff */
[-C--:B------:R-:W-:Y:S01]  /*a840*/  LEA.HI.X.SX32 R3, R32, R40.reuse, 0x1, P4 ;  /* 0x0000002820037211 */ /* 0x080fe200020f0eff */
[C---:B------:R-:W-:Y:S01]  /*a850*/  IMAD R32, R14.reuse, UR6, RZ ;  /* 0x000000060e207c24 */ /* 0x040fe2000f8e02ff */
[-C--:B------:R-:W-:Y:S02]  /*a860*/  LEA.HI.X.SX32 R9, R33, R40.reuse, 0x1, P6 ;  /* 0x0000002821097211 */ /* 0x080fe400030f0eff */
[----:B------:R-:W-:Y:S02]  /*a870*/  LEA.HI.X.SX32 R11, R15, R40, 0x1, P5 ;  /* 0x000000280f0b7211 */ /* 0x000fe400028f0eff */
[----:B------:R-:W-:Y:S01]  /*a880*/  ISETP.LT.AND P4, PT, R14, UR7, !P0 ;  /* 0x000000070e007c0c */ /* 0x000fe2000c781270 */
[----:B------:R0:W-:Y:S01]  /*a890*/  @P1 STG.E.U8 desc[UR40][R2.64], R53 ;  /* 0x0000003502001986 */ /* 0x0001e2000c101128 */
[----:B------:R-:W-:-:S03]  /*a8a0*/  IADD3 R14, P1, R32, R38, RZ ;  /* 0x00000026200e7210 */ /* 0x000fc60007f3e0ff */
[----:B------:R1:W-:Y:S01]  /*a8b0*/  @P2 STG.E.U8 desc[UR40][R8.64], R51 ;  /* 0x0000003308002986 */ /* 0x0003e2000c101128 */
[----:B------:R-:W-:-:S03]  /*a8c0*/  ISETP.LT.AND P2, PT, R30, UR7, !P0 ;  /* 0x000000071e007c0c */ /* 0x000fc6000c741270 */
[----:B------:R4:W-:Y:S01]  /*a8d0*/  @P3 STG.E.U8 desc[UR40][R10.64], R49 ;  /* 0x000000310a003986 */ /* 0x0009e2000c101128 */
[C---:B------:R-:W-:Y:S01]  /*a8e0*/  ISETP.LT.AND P3, PT, R31.reuse, UR7, !P0 ;  /* 0x000000071f007c0c */ /* 0x040fe2000c761270 */
[----:B------:R-:W-:Y:S01]  /*a8f0*/  IMAD R31, R31, UR6, RZ ;  /* 0x000000061f1f7c24 */ /* 0x000fe2000f8e02ff */
[----:B------:R-:W-:Y:S01]  /*a900*/  LEA.HI.X.SX32 R15, R32, R40, 0x1, P1 ;  /* 0x00000028200f7211 */ /* 0x000fe200008f0eff */
[----:B------:R-:W-:-:S03]  /*a910*/  IMAD R30, R30, UR6, RZ ;  /* 0x000000061e1e7c24 */ /* 0x000fc6000f8e02ff */
[-C--:B---3--:R-:W-:Y:S01]  /*a920*/  IADD3 R12, P1, R31, R38.reuse, RZ ;  /* 0x000000261f0c7210 */ /* 0x088fe20007f3e0ff */
[----:B------:R3:W-:Y:S01]  /*a930*/  @P4 STG.E.U8 desc[UR40][R14.64], R47 ;  /* 0x0000002f0e004986 */ /* 0x0007e2000c101128 */
[----:B0-----:R-:W-:Y:S02]  /*a940*/  IADD3 R2, P5, R30, R38, RZ ;  /* 0x000000261e027210 */ /* 0x001fe40007fbe0ff */
[C---:B------:R-:W-:Y:S01]  /*a950*/  ISETP.LT.AND P4, PT, R29.reuse, UR7, !P0 ;  /* 0x000000071d007c0c */ /* 0x040fe2000c781270 */
[----:B------:R-:W-:Y:S01]  /*a960*/  IMAD R29, R29, UR6, RZ ;  /* 0x000000061d1d7c24 */ /* 0x000fe2000f8e02ff */
[-C--:B------:R-:W-:Y:S02]  /*a970*/  LEA.HI.X.SX32 R13, R31, R40.reuse, 0x1, P1 ;  /* 0x000000281f0d7211 */ /* 0x080fe400008f0eff */
[C---:B------:R-:W-:Y:S01]  /*a980*/  ISETP.LT.AND P1, PT, R28.reuse, UR7, !P0 ;  /* 0x000000071c007c0c */ /* 0x040fe2000c721270 */
[----:B------:R-:W-:Y:S01]  /*a990*/  IMAD R28, R28, UR6, RZ ;  /* 0x000000061c1c7c24 */ /* 0x000fe2000f8e02ff */
[----:B------:R-:W-:Y:S01]  /*a9a0*/  LEA.HI.X.SX32 R3, R30, R40, 0x1, P5 ;  /* 0x000000281e037211 */ /* 0x000fe200028f0eff */
[----:B------:R0:W-:Y:S01]  /*a9b0*/  @P3 STG.E.U8 desc[UR40][R12.64], R45 ;  /* 0x0000002d0c003986 */ /* 0x0001e2000c101128 */
[----:B-1----:R-:W-:-:S02]  /*a9c0*/  IADD3 R8, P6, R29, R38, RZ ;  /* 0x000000261d087210 */ /* 0x002fc40007fde0ff */
[----:B----4-:R-:W-:Y:S01]  /*a9d0*/  IADD3 R10, P3, R28, R38, RZ ;  /* 0x000000261c0a7210 */ /* 0x010fe20007f7e0ff */
[----:B------:R-:W-:Y:S01]  /*a9e0*/  @P2 STG.E.U8 desc[UR40][R2.64], R41 ;  /* 0x0000002902002986 */ /* 0x000fe2000c101128 */
[C---:B------:R-:W-:Y:S01]  /*a9f0*/  ISETP.LT.AND P2, PT, R27.reuse, UR7, !P0 ;  /* 0x000000071b007c0c */ /* 0x040fe2000c741270 */
[----:B------:R-:W-:Y:S01]  /*aa00*/  IMAD R27, R27, UR6, RZ ;  /* 0x000000061b1b7c24 */ /* 0x000fe2000f8e02ff */
[-C--:B------:R-:W-:Y:S02]  /*aa10*/  LEA.HI.X.SX32 R9, R29, R40.reuse, 0x1, P6 ;  /* 0x000000281d097211 */ /* 0x080fe400030f0eff */
[----:B--2---:R-:W-:Y:S02]  /*aa20*/  PRMT R29, R4, 0x7770, RZ ;  /* 0x00007770041d7816 */ /* 0x004fe400000000ff */
[----:B------:R-:W-:Y:S02]  /*aa30*/  LEA.HI.X.SX32 R11, R28, R40, 0x1, P3 ;  /* 0x000000281c0b7211 */ /* 0x000fe400018f0eff */
[----:B---3--:R-:W-:-:S02]  /*aa40*/  PRMT R15, R5, 0x7770, RZ ;  /* 0x00007770050f7816 */ /* 0x008fc400000000ff */
[C---:B0-----:R-:W-:Y:S01]  /*aa50*/  IADD3 R12, P6, R27.reuse, R38, RZ ;  /* 0x000000261b0c7210 */ /* 0x041fe20007fde0ff */
[----:B------:R0:W-:Y:S01]  /*aa60*/  @P4 STG.E.U8 desc[UR40][R8.64], R29 ;  /* 0x0000001d08004986 */ /* 0x0001e2000c101128 */
[----:B------:R-:W-:Y:S02]  /*aa70*/  ISETP.LT.AND P4, PT, R26, UR7, !P0 ;  /* 0x000000071a007c0c */ /* 0x000fe4000c781270 */
[----:B------:R-:W-:Y:S01]  /*aa80*/  LEA.HI.X.SX32 R13, R27, R40, 0x1, P6 ;  /* 0x000000281b0d7211 */ /* 0x000fe200030f0eff */
[----:B------:R1:W-:Y:S01]  /*aa90*/  @P1 STG.E.U8 desc[UR40][R10.64], R15 ;  /* 0x0000000f0a001986 */ /* 0x0003e2000c101128 */
[C---:B------:R-:W-:Y:S01]  /*aaa0*/  ISETP.LT.AND P1, PT, R24.reuse, UR7, !P0 ;  /* 0x0000000718007c0c */ /* 0x040fe2000c721270 */
[----:B------:R-:W-:Y:S01]  /*aab0*/  IMAD R24, R24, UR6, RZ ;  /* 0x0000000618187c24 */ /* 0x000fe2000f8e02ff */
[C---:B------:R-:W-:Y:S01]  /*aac0*/  ISETP.LT.AND P3, PT, R25.reuse, UR7, !P0 ;  /* 0x0000000719007c0c */ /* 0x040fe2000c761270 */
[----:B------:R-:W-:Y:S01]  /*aad0*/  IMAD R26, R26, UR6, RZ ;  /* 0x000000061a1a7c24 */ /* 0x000fe2000f8e02ff */
[----:B0-----:R-:W-:Y:S01]  /*aae0*/  PRMT R29, R6, 0x7770, RZ ;  /* 0x00007770061d7816 */ /* 0x001fe200000000ff */
[----:B------:R-:W-:-:S03]  /*aaf0*/  IMAD R25, R25, UR6, RZ ;  /* 0x0000000619197c24 */ /* 0x000fc6000f8e02ff */
[-C--:B------:R-:W-:Y:S01]  /*ab00*/  IADD3 R2, P5, R26, R38.reuse, RZ ;  /* 0x000000261a027210 */ /* 0x080fe20007fbe0ff */
[----:B------:R0:W-:Y:S01]  /*ab10*/  @P2 STG.E.U8 desc[UR40][R12.64], R29 ;  /* 0x0000001d0c002986 */ /* 0x0001e2000c101128 */
[CC--:B-1----:R-:W-:Y:S02]  /*ab20*/  IADD3 R10, P2, R24.reuse, R38.reuse, RZ ;  /* 0x00000026180a7210 */ /* 0x0c2fe40007f5e0ff */
[----:B------:R-:W-:Y:S02]  /*ab30*/  IADD3 R8, P6, R25, R38, RZ ;  /* 0x0000002619087210 */ /* 0x000fe40007fde0ff */
[-C--:B------:R-:W-:Y:S02]  /*ab40*/  LEA.HI.X.SX32 R11, R24, R40.reuse, 0x1, P2 ;  /* 0x00000028180b7211 */ /* 0x080fe400010f0eff */
[----:B------:R-:W-:Y:S02]  /*ab50*/  LEA.HI.X.SX32 R3, R26, R40, 0x1, P5 ;  /* 0x000000281a037211 */ /* 0x000fe400028f0eff */
[----:B------:R-:W-:-:S02]  /*ab60*/  PRMT R27, R7, 0x7770, RZ ;  /* 0x00007770071b7816 */ /* 0x000fc400000000ff */
[C---:B------:R-:W-:Y:S01]  /*ab70*/  ISETP.LT.AND P2, PT, R23.reuse, UR7, !P0 ;  /* 0x0000000717007c0c */ /* 0x040fe2000c741270 */
[----:B------:R-:W-:Y:S01]  /*ab80*/  IMAD R23, R23, UR6, RZ ;  /* 0x0000000617177c24 */ /* 0x000fe2000f8e02ff */
[----:B------:R-:W-:Y:S02]  /*ab90*/  LEA.HI.X.SX32 R9, R25, R40, 0x1, P6 ;  /* 0x0000002819097211 */ /* 0x000fe400030f0eff */
[----:B------:R-:W-:Y:S02]  /*aba0*/  PRMT R15, R4, 0x7771, RZ ;  /* 0x00007771040f7816 */ /* 0x000fe400000000ff */
[----:B------:R-:W-:Y:S01]  /*abb0*/  PRMT R25, R5, 0x7771, RZ ;  /* 0x0000777105197816 */ /* 0x000fe200000000ff */
[----:B------:R-:W-:Y:S01]  /*abc0*/  @P4 STG.E.U8 desc[UR40][R2.64], R27 ;  /* 0x0000001b02004986 */ /* 0x000fe2000c101128 */
[----:B0-----:R-:W-:-:S03]  /*abd0*/  IADD3 R12, P5, R23, R38, RZ ;  /* 0x00000026170c7210 */ /* 0x001fc60007fbe0ff */
[----:B------:R0:W-:Y:S01]  /*abe0*/  @P3 STG.E.U8 desc[UR40][R8.64], R15 ;  /* 0x0000000f08003986 */ /* 0x0001e2000c101128 */
[----:B------:R-:W-:-:S03]  /*abf0*/  ISETP.LT.AND P3, PT, R21, UR7, !P0 ;  /* 0x0000000715007c0c */ /* 0x000fc6000c761270 */
[----:B------:R1:W-:Y:S01]  /*ac00*/  @P1 STG.E.U8 desc[UR40][R10.64], R25 ;  /* 0x000000190a001986 */ /* 0x0003e2000c101128 */
[C---:B------:R-:W-:Y:S01]  /*ac10*/  ISETP.LT.AND P1, PT, R22.reuse, UR7, !P0 ;  /* 0x0000000716007c0c */ /* 0x040fe2000c721270 */
[----:B------:R-:W-:Y:S01]  /*ac20*/  IMAD R22, R22, UR6, RZ ;  /* 0x0000000616167c24 */ /* 0x000fe2000f8e02ff */
[C---:B------:R-:W-:Y:S01]  /*ac30*/  ISETP.LT.AND P4, PT, R20.reuse, UR7, !P0 ;  /* 0x0000000714007c0c */ /* 0x040fe2000c781270 */
[----:B------:R-:W-:Y:S01]  /*ac40*/  IMAD R21, R21, UR6, RZ ;  /* 0x0000000615157c24 */ /* 0x000fe2000f8e02ff */
[----:B------:R-:W-:Y:S01]  /*ac50*/  LEA.HI.X.SX32 R13, R23, R40, 0x1, P5 ;  /* 0x00000028170d7211 */ /* 0x000fe200028f0eff */
[----:B------:R-:W-:Y:S01]  /*ac60*/  IMAD R20, R20, UR6, RZ ;  /* 0x0000000614147c24 */ /* 0x000fe2000f8e02ff */
[----:B0-----:R-:W-:Y:S02]  /*ac70*/  PRMT R15, R6, 0x7771, RZ ;  /* 0x00007771060f7816 */ /* 0x001fe400000000ff */
[-C--:B------:R-:W-:Y:S02]  /*ac80*/  IADD3 R2, P6, R22, R38.reuse, RZ ;  /* 0x0000002616027210 */ /* 0x080fe40007fde0ff */
[-C--:B------:R-:W-:Y:S01]  /*ac90*/  IADD3 R8, P5, R21, R38.reuse, RZ ;  /* 0x0000002615087210 */ /* 0x080fe20007fbe0ff */
[----:B------:R0:W-:Y:S01]  /*aca0*/  @P2 STG.E.U8 desc[UR40][R12.64], R15 ;  /* 0x0000000f0c002986 */ /* 0x0001e2000c101128 */
[----:B-1----:R-:W-:-:S02]  /*acb0*/  IADD3 R10, P2, R20, R38, RZ ;  /* 0x00000026140a7210 */ /* 0x002fc40007f5e0ff */
[-C--:B------:R-:W-:Y:S02]  /*acc0*/  LEA.HI.X.SX32 R3, R22, R40.reuse, 0x1, P6 ;  /* 0x0000002816037211 */ /* 0x080fe400030f0eff */
[----:B------:R-:W-:Y:S02]  /*acd0*/  PRMT R25, R7, 0x7771, RZ ;  /* 0x0000777107197816 */ /* 0x000fe400000000ff */
[-C--:B------:R-:W-:Y:S02]  /*ace0*/  LEA.HI.X.SX32 R9, R21, R40.reuse, 0x1, P5 ;  /* 0x0000002815097211 */ /* 0x080fe400028f0eff */
[----:B------:R-:W-:Y:S02]  /*acf0*/  PRMT R23, R4, 0x7772, RZ ;  /* 0x0000777204177816 */ /* 0x000fe400000000ff */
[----:B------:R-:W-:Y:S02]  /*ad00*/  LEA.HI.X.SX32 R11, R20, R40, 0x1, P2 ;  /* 0x00000028140b7211 */ /* 0x000fe400010f0eff */
[----:B------:R-:W-:Y:S01]  /*ad10*/  PRMT R21, R5, 0x7772, RZ ;  /* 0x0000777205157816 */ /* 0x000fe200000000ff */
[----:B------:R-:W-:Y:S04]  /*ad20*/  @P1 STG.E.U8 desc[UR40][R2.64], R25 ;  /* 0x0000001902001986 */ /* 0x000fe8000c101128 */
[----:B------:R1:W-:Y:S04]  /*ad30*/  @P3 STG.E.U8 desc[UR40][R8.64], R23 ;  /* 0x0000001708003986 */ /* 0x0003e8000c101128 */
[----:B------:R2:W-:Y:S01]  /*ad40*/  @P4 STG.E.U8 desc[UR40][R10.64], R21 ;  /* 0x000000150a004986 */ /* 0x0005e2000c101128 */
[C---:B------:R-:W-:Y:S01]  /*ad50*/  ISETP.LT.AND P4, PT, R18.reuse, UR7, !P0 ;  /* 0x0000000712007c0c */ /* 0x040fe2000c781270 */
[----:B------:R-:W-:Y:S01]  /*ad60*/  IMAD R18, R18, UR6, RZ ;  /* 0x0000000612127c24 */ /* 0x000fe2000f8e02ff */
[C---:B------:R-:W-:Y:S01]  /*ad70*/  ISETP.LT.AND P3, PT, R16.reuse, UR7, !P0 ;  /* 0x0000000710007c0c */ /* 0x040fe2000c761270 */
[----:B------:R-:W-:-:S02]  /*ad80*/  IMAD R16, R16, UR6, RZ ;  /* 0x0000000610107c24 */ /* 0x000fc4000f8e02ff */
[----:B0-----:R-:W-:Y:S01]  /*ad90*/  IMAD R15, R0, UR6, RZ ;  /* 0x00000006000f7c24 */ /* 0x001fe2000f8e02ff */
[-C--:B-1----:R-:W-:Y:S02]  /*ada0*/  IADD3 R8, P1, R18, R38.reuse, RZ ;  /* 0x0000002612087210 */ /* 0x082fe40007f3e0ff */
[C---:B------:R-:W-:Y:S01]  /*adb0*/  ISETP.LT.AND P5, PT, R19.reuse, UR7, !P0 ;  /* 0x0000000713007c0c */ /* 0x040fe2000c7a1270 */
[----:B------:R-:W-:Y:S01]  /*adc0*/  IMAD R19, R19, UR6, RZ ;  /* 0x0000000613137c24 */ /* 0x000fe2000f8e02ff */
[----:B--2---:R-:W-:Y:S02]  /*add0*/  IADD3 R10, P2, R16, R38, RZ ;  /* 0x00000026100a7210 */ /* 0x004fe40007f5e0ff */
[----:B------:R-:W-:Y:S02]  /*ade0*/  LEA.HI.X.SX32 R9, R18, R40, 0x1, P1 ;  /* 0x0000002812097211 */ /* 0x000fe400008f0eff */
[-C--:B------:R-:W-:Y:S01]  /*adf0*/  IADD3 R14, P1, R15, R38.reuse, RZ ;  /* 0x000000260f0e7210 */ /* 0x080fe20007f3e0ff */
[----:B------:R-:W-:Y:S01]  /*ae00*/  IMAD R13, R48, UR6, RZ ;  /* 0x00000006300d7c24 */ /* 0x000fe2000f8e02ff */
[----:B------:R-:W-:-:S02]  /*ae10*/  IADD3 R2, P6, R19, R38, RZ ;  /* 0x0000002613027210 */ /* 0x000fc40007fde0ff */
[-C--:B------:R-:W-:Y:S02]  /*ae20*/  LEA.HI.X.SX32 R11, R16, R40.reuse, 0x1, P2 ;  /* 0x00000028100b7211 */ /* 0x080fe400010f0eff */
[----:B------:R-:W-:Y:S02]  /*ae30*/  ISETP.LT.AND P2, PT, R48, UR7, !P0 ;  /* 0x0000000730007c0c */ /* 0x000fe4000c741270 */
[-C--:B------:R-:W-:Y:S02]  /*ae40*/  LEA.HI.X.SX32 R15, R15, R40.reuse, 0x1, P1 ;  /* 0x000000280f0f7211 */ /* 0x080fe400008f0eff */
[----:B------:R-:W-:Y:S02]  /*ae50*/  ISETP.LT.AND P1, PT, R0, UR7, !P0 ;  /* 0x0000000700007c0c */ /* 0x000fe4000c721270 */
[----:B------:R-:W-:Y:S02]  /*ae60*/  ISETP.LT.AND P0, PT, R17, UR7, !P0 ;  /* 0x0000000711007c0c */ /* 0x000fe4000c701270 */
[----:B------:R-:W-:-:S02]  /*ae70*/  LEA.HI.X.SX32 R3, R19, R40, 0x1, P6 ;  /* 0x0000002813037211 */ /* 0x000fc400030f0eff */
[----:B------:R-:W-:Y:S02]  /*ae80*/  IADD3 R12, P6, R13, R38, RZ ;  /* 0x000000260d0c7210 */ /* 0x000fe40007fde0ff */
[----:B------:R-:W-:Y:S02]  /*ae90*/  PRMT R25, R6, 0x7772, RZ ;  /* 0x0000777206197816 */ /* 0x000fe400000000ff */
[----:B------:R-:W-:Y:S01]  /*aea0*/  PRMT R23, R7, 0x7772, RZ ;  /* 0x0000777207177816 */ /* 0x000fe200000000ff */
[----:B------:R-:W-:Y:S01]  /*aeb0*/  IMAD R20, R17, UR6, RZ ;  /* 0x0000000611147c24 */ /* 0x000fe2000f8e02ff */
[----:B------:R-:W-:Y:S02]  /*aec0*/  PRMT R21, R4, 0x7773, RZ ;  /* 0x0000777304157816 */ /* 0x000fe400000000ff */
[----:B------:R-:W-:Y:S02]  /*aed0*/  LEA.HI.X.SX32 R13, R13, R40, 0x1, P6 ;  /* 0x000000280d0d7211 */ /* 0x000fe400030f0eff */
[----:B------:R-:W-:Y:S01]  /*aee0*/  PRMT R19, R5, 0x7773, RZ ;  /* 0x0000777305137816 */ /* 0x000fe200000000ff */
[----:B------:R0:W-:Y:S01]  /*aef0*/  @P5 STG.E.U8 desc[UR40][R2.64], R25 ;  /* 0x0000001902005986 */ /* 0x0001e2000c101128 */
[----:B------:R-:W-:-:S03]  /*af00*/  PRMT R5, R6, 0x7773, RZ ;  /* 0x0000777306057816 */ /* 0x000fc600000000ff */
[----:B------:R0:W-:Y:S01]  /*af10*/  @P4 STG.E.U8 desc[UR40][R8.64], R23 ;  /* 0x0000001708004986 */ /* 0x0001e2000c101128 */
[----:B------:R-:W-:-:S03]  /*af20*/  IADD3 R16, P6, R20, R38, RZ ;  /* 0x0000002614107210 */ /* 0x000fc60007fde0ff */
[----:B------:R0:W-:Y:S04]  /*af30*/  @P3 STG.E.U8 desc[UR40][R10.64], R21 ;  /* 0x000000150a003986 */ /* 0x0001e8000c101128 */
[----:B------:R0:W-:Y:S01]  /*af40*/  @P2 STG.E.U8 desc[UR40][R12.64], R19 ;  /* 0x000000130c002986 */ /* 0x0001e2000c101128 */
[----:B------:R-:W-:-:S03]  /*af50*/  LEA.HI.X.SX32 R17, R20, R40, 0x1, P6 ;  /* 0x0000002814117211 */ /* 0x000fc600030f0eff */
[----:B------:R0:W-:Y:S01]  /*af60*/  @P1 STG.E.U8 desc[UR40][R14.64], R5 ;  /* 0x000000050e001986 */ /* 0x0001e2000c101128 */
[----:B------:R-:W-:Y:S01]  /*af70*/  PRMT R7, R7, 0x7773, RZ ;  /* 0x0000777307077816 */ /* 0x000fe200000000ff */
[----:B------:R-:W-:Y:S06]  /*af80*/  @!P0 EXIT ;  /* 0x000000000000894d */ /* 0x000fec0003800000 */
[----:B------:R-:W-:Y:S01]  /*af90*/  STG.E.U8 desc[UR40][R16.64], R7 ;  /* 0x0000000710007986 */ /* 0x000fe2000c101128 */
[----:B------:R-:W-:Y:S05]  /*afa0*/  EXIT ;  /* 0x000000000000794d */ /* 0x000fea0003800000 */
.L_x_3:
[----:B------:R-:W-:-:S00]  /*afb0*/  BRA `(.L_x_3) ;  /* 0xfffffffc00fc7947 */ /* 0x000fc0000383ffff */
[----:B------:R-:W-:-:S00]  /*afc0*/  NOP ;  /* 0x0000000000007918 */ /* 0x000fc00000000000 */
        /* <DEDUP_REMOVED lines=11> */
.L_x_4:


//--------------------- .nv.shared.matmul_kernel  --------------------------
	.section	.nv.shared.matmul_kernel,"aw",@nobits
	.sectionflags	@""
	.align	16
	.zero		1024


//--------------------- .nv.shared.reserved.0     --------------------------
	.section	.nv.shared.reserved.0,"aw",@nobits
	.weak		__nv_reservedSMEM_offset_0_alias
	.size		__nv_reservedSMEM_offset_0_alias, 0, 0
	.other		__nv_reservedSMEM_offset_0_alias,@"STO_CUDA_RESERVED_SHARED STV_DEFAULT"
__nv_reservedSMEM_offset_0_alias:
	.zero		0


//--------------------- .nv.constant0.matmul_kernel --------------------------
	.section	.nv.constant0.matmul_kernel,"a",@progbits
	.sectionflags	@""
	.align	4
.nv.constant0.matmul_kernel:
	.zero		608


//--------------------- SYMBOLS --------------------------

	.type		.nv.reservedSmem.offset0,@object
	.size		.nv.reservedSmem.offset0,0x4
